//
// Generated by NVIDIA NVVM Compiler
//
// Compiler Build ID: CL-36424714
// Cuda compilation tools, release 13.0, V13.0.88
// Based on NVVM 20.0.0
//

.version 9.0
.target sm_100
.address_size 64

	// .globl	_Z24circular_tiled_merge_gpuPiS_S_iii
.extern .shared .align 16 .b8 sharedAB[];

.visible .entry _Z24circular_tiled_merge_gpuPiS_S_iii(
	.param .u64 .ptr .align 1 _Z24circular_tiled_merge_gpuPiS_S_iii_param_0,
	.param .u64 .ptr .align 1 _Z24circular_tiled_merge_gpuPiS_S_iii_param_1,
	.param .u64 .ptr .align 1 _Z24circular_tiled_merge_gpuPiS_S_iii_param_2,
	.param .u32 _Z24circular_tiled_merge_gpuPiS_S_iii_param_3,
	.param .u32 _Z24circular_tiled_merge_gpuPiS_S_iii_param_4,
	.param .u32 _Z24circular_tiled_merge_gpuPiS_S_iii_param_5
)
{
	.reg .pred 	%p<109>;
	.reg .b32 	%r<456>;
	.reg .b64 	%rd<70>;
	.reg .b64 	%fd<14>;

	ld.param.u64 	%rd9, [_Z24circular_tiled_merge_gpuPiS_S_iii_param_0];
	ld.param.u64 	%rd10, [_Z24circular_tiled_merge_gpuPiS_S_iii_param_1];
	ld.param.u32 	%r172, [_Z24circular_tiled_merge_gpuPiS_S_iii_param_3];
	ld.param.u32 	%r173, [_Z24circular_tiled_merge_gpuPiS_S_iii_param_4];
	ld.param.u32 	%r174, [_Z24circular_tiled_merge_gpuPiS_S_iii_param_5];
	cvta.to.global.u64 	%rd1, %rd10;
	cvta.to.global.u64 	%rd2, %rd9;
	mov.u32 	%r175, %ctaid.x;
	cvt.rn.f64.u32 	%fd1, %r175;
	add.s32 	%r176, %r173, %r172;
	cvt.rn.f64.s32 	%fd2, %r176;
	mov.u32 	%r177, %nctaid.x;
	cvt.rn.f64.u32 	%fd3, %r177;
	div.rn.f64 	%fd4, %fd2, %fd3;
	cvt.rpi.f64.f64 	%fd5, %fd4;
	mul.f64 	%fd6, %fd5, %fd1;
	cvt.rzi.s32.f64 	%r1, %fd6;
	add.s32 	%r178, %r175, 1;
	cvt.rn.f64.u32 	%fd7, %r178;
	mul.f64 	%fd8, %fd5, %fd7;
	min.f64 	%fd9, %fd8, %fd2;
	cvt.rzi.s32.f64 	%r2, %fd9;
	mov.u32 	%r3, %tid.x;
	setp.ne.s32 	%p6, %r3, 0;
	@%p6 bra 	$L__BB0_18;
	max.s32 	%r179, %r172, %r173;
	add.s32 	%r4, %r179, 1;
	min.s32 	%r396, %r1, %r172;
	sub.s32 	%r397, %r1, %r396;
	setp.lt.s32 	%p7, %r1, %r173;
	sub.s32 	%r180, %r1, %r173;
	selp.b32 	%r398, 0, %r180, %p7;
	setp.lt.s32 	%p8, %r1, %r172;
	sub.s32 	%r181, %r1, %r172;
	selp.b32 	%r399, 0, %r181, %p8;
$L__BB0_2:
	mov.u32 	%r12, %r396;
	mov.u32 	%r11, %r397;
	setp.lt.s32 	%p9, %r12, 1;
	setp.ge.s32 	%p10, %r11, %r173;
	or.pred  	%p11, %p9, %p10;
	@%p11 bra 	$L__BB0_5;
	add.s32 	%r182, %r12, -1;
	rem.s32 	%r183, %r182, %r4;
	mul.wide.s32 	%rd11, %r183, 4;
	add.s64 	%rd12, %rd2, %rd11;
	ld.global.u32 	%r184, [%rd12];
	rem.s32 	%r185, %r11, %r4;
	mul.wide.s32 	%rd13, %r185, 4;
	add.s64 	%rd14, %rd1, %rd13;
	ld.global.u32 	%r186, [%rd14];
	setp.lt.s32 	%p12, %r184, %r186;
	@%p12 bra 	$L__BB0_5;
	sub.s32 	%r187, %r12, %r398;
	add.s32 	%r188, %r187, 1;
	shr.s32 	%r189, %r188, 1;
	add.s32 	%r397, %r189, %r11;
	sub.s32 	%r396, %r12, %r189;
	mov.pred 	%p104, 0;
	mov.u32 	%r399, %r11;
	bra.uni 	$L__BB0_8;
$L__BB0_5:
	setp.lt.s32 	%p15, %r11, 1;
	setp.ge.s32 	%p16, %r12, %r172;
	mov.pred 	%p104, -1;
	or.pred  	%p17, %p15, %p16;
	mov.u32 	%r396, %r12;
	mov.u32 	%r397, %r11;
	@%p17 bra 	$L__BB0_8;
	add.s32 	%r190, %r11, -1;
	rem.s32 	%r191, %r190, %r4;
	mul.wide.s32 	%rd15, %r191, 4;
	add.s64 	%rd16, %rd1, %rd15;
	ld.global.u32 	%r192, [%rd16];
	rem.s32 	%r193, %r12, %r4;
	mul.wide.s32 	%rd17, %r193, 4;
	add.s64 	%rd18, %rd2, %rd17;
	ld.global.u32 	%r194, [%rd18];
	setp.le.s32 	%p19, %r192, %r194;
	mov.u32 	%r396, %r12;
	mov.u32 	%r397, %r11;
	@%p19 bra 	$L__BB0_8;
	sub.s32 	%r195, %r11, %r399;
	add.s32 	%r196, %r195, 1;
	shr.s32 	%r197, %r196, 1;
	add.s32 	%r396, %r197, %r12;
	sub.s32 	%r397, %r11, %r197;
	mov.pred 	%p104, 0;
	mov.u32 	%r398, %r12;
$L__BB0_8:
	not.pred 	%p21, %p104;
	@%p21 bra 	$L__BB0_2;
	st.shared.u32 	[sharedAB], %r396;
	min.s32 	%r404, %r2, %r172;
	sub.s32 	%r405, %r2, %r404;
	setp.lt.s32 	%p22, %r2, %r173;
	sub.s32 	%r198, %r2, %r173;
	selp.b32 	%r406, 0, %r198, %p22;
	setp.lt.s32 	%p23, %r2, %r172;
	sub.s32 	%r199, %r2, %r172;
	selp.b32 	%r407, 0, %r199, %p23;
$L__BB0_10:
	mov.u32 	%r28, %r404;
	mov.u32 	%r27, %r405;
	setp.lt.s32 	%p24, %r28, 1;
	setp.ge.s32 	%p25, %r27, %r173;
	or.pred  	%p26, %p24, %p25;
	@%p26 bra 	$L__BB0_13;
	add.s32 	%r200, %r28, -1;
	rem.s32 	%r201, %r200, %r4;
	mul.wide.s32 	%rd19, %r201, 4;
	add.s64 	%rd20, %rd2, %rd19;
	ld.global.u32 	%r202, [%rd20];
	rem.s32 	%r203, %r27, %r4;
	mul.wide.s32 	%rd21, %r203, 4;
	add.s64 	%rd22, %rd1, %rd21;
	ld.global.u32 	%r204, [%rd22];
	setp.lt.s32 	%p27, %r202, %r204;
	@%p27 bra 	$L__BB0_13;
	sub.s32 	%r205, %r28, %r406;
	add.s32 	%r206, %r205, 1;
	shr.s32 	%r207, %r206, 1;
	add.s32 	%r405, %r207, %r27;
	sub.s32 	%r404, %r28, %r207;
	mov.pred 	%p105, 0;
	mov.u32 	%r407, %r27;
	bra.uni 	$L__BB0_16;
$L__BB0_13:
	setp.lt.s32 	%p30, %r27, 1;
	setp.ge.s32 	%p31, %r28, %r172;
	mov.pred 	%p105, -1;
	or.pred  	%p32, %p30, %p31;
	mov.u32 	%r404, %r28;
	mov.u32 	%r405, %r27;
	@%p32 bra 	$L__BB0_16;
	add.s32 	%r208, %r27, -1;
	rem.s32 	%r209, %r208, %r4;
	mul.wide.s32 	%rd23, %r209, 4;
	add.s64 	%rd24, %rd1, %rd23;
	ld.global.u32 	%r210, [%rd24];
	rem.s32 	%r211, %r28, %r4;
	mul.wide.s32 	%rd25, %r211, 4;
	add.s64 	%rd26, %rd2, %rd25;
	ld.global.u32 	%r212, [%rd26];
	setp.le.s32 	%p34, %r210, %r212;
	mov.u32 	%r404, %r28;
	mov.u32 	%r405, %r27;
	@%p34 bra 	$L__BB0_16;
	sub.s32 	%r213, %r27, %r407;
	add.s32 	%r214, %r213, 1;
	shr.s32 	%r215, %r214, 1;
	add.s32 	%r404, %r215, %r28;
	sub.s32 	%r405, %r27, %r215;
	mov.pred 	%p105, 0;
	mov.u32 	%r406, %r28;
$L__BB0_16:
	not.pred 	%p36, %p105;
	@%p36 bra 	$L__BB0_10;
	st.shared.u32 	[sharedAB+4], %r404;
$L__BB0_18:
	bar.sync 	0;
	ld.shared.v2.u32 	{%r37, %r216}, [sharedAB];
	sub.s32 	%r38, %r1, %r37;
	sub.s32 	%r39, %r2, %r1;
	sub.s32 	%r40, %r216, %r37;
	add.s32 	%r217, %r38, %r216;
	sub.s32 	%r41, %r2, %r217;
	cvt.rn.f64.s32 	%fd10, %r39;
	cvt.rn.f64.s32 	%fd11, %r174;
	div.rn.f64 	%fd12, %fd10, %fd11;
	cvt.rpi.f64.f64 	%fd13, %fd12;
	cvt.rzi.s32.f64 	%r42, %fd13;
	setp.lt.s32 	%p37, %r42, 1;
	@%p37 bra 	$L__BB0_73;
	shl.b32 	%r219, %r174, 2;
	mov.u32 	%r220, sharedAB;
	add.s32 	%r43, %r220, %r219;
	add.s32 	%r44, %r37, %r3;
	mov.u32 	%r45, %ntid.x;
	add.s32 	%r46, %r38, %r3;
	mov.b32 	%r410, 0;
	cvt.s64.s32 	%rd32, %r1;
	mov.u32 	%r408, %r174;
	mov.u32 	%r452, %r174;
	mov.u32 	%r411, %r410;
	mov.u32 	%r412, %r410;
	mov.u32 	%r413, %r410;
	mov.u32 	%r414, %r410;
	mov.u32 	%r415, %r410;
$L__BB0_20:
	setp.lt.s32 	%p38, %r452, 1;
	@%p38 bra 	$L__BB0_25;
	sub.s32 	%r222, %r40, %r413;
	min.u32 	%r56, %r222, %r452;
	add.s32 	%r57, %r44, %r413;
	add.s32 	%r223, %r411, %r174;
	sub.s32 	%r58, %r223, %r452;
	mov.b32 	%r416, 0;
$L__BB0_22:
	add.s32 	%r63, %r416, %r3;
	setp.ge.u32 	%p39, %r63, %r56;
	@%p39 bra 	$L__BB0_24;
	add.s32 	%r224, %r57, %r416;
	mul.wide.u32 	%rd27, %r224, 4;
	add.s64 	%rd28, %rd2, %rd27;
	ld.global.u32 	%r225, [%rd28];
	add.s32 	%r226, %r58, %r63;
	rem.u32 	%r227, %r226, %r174;
	shl.b32 	%r228, %r227, 2;
	mov.u32 	%r229, sharedAB;
	add.s32 	%r230, %r229, %r228;
	st.shared.u32 	[%r230], %r225;
$L__BB0_24:
	add.s32 	%r416, %r416, %r45;
	setp.lt.s32 	%p40, %r416, %r452;
	@%p40 bra 	$L__BB0_22;
$L__BB0_25:
	setp.lt.s32 	%p41, %r408, 1;
	@%p41 bra 	$L__BB0_30;
	sub.s32 	%r232, %r41, %r412;
	min.u32 	%r59, %r232, %r408;
	add.s32 	%r60, %r46, %r412;
	add.s32 	%r233, %r410, %r174;
	sub.s32 	%r61, %r233, %r408;
	mov.b32 	%r417, 0;
$L__BB0_27:
	add.s32 	%r66, %r417, %r3;
	setp.ge.u32 	%p42, %r66, %r59;
	@%p42 bra 	$L__BB0_29;
	add.s32 	%r234, %r60, %r417;
	mul.wide.u32 	%rd29, %r234, 4;
	add.s64 	%rd30, %rd1, %rd29;
	ld.global.u32 	%r235, [%rd30];
	add.s32 	%r236, %r61, %r66;
	rem.u32 	%r237, %r236, %r174;
	shl.b32 	%r238, %r237, 2;
	add.s32 	%r239, %r43, %r238;
	st.shared.u32 	[%r239], %r235;
$L__BB0_29:
	add.s32 	%r417, %r417, %r45;
	setp.lt.s32 	%p43, %r417, %r408;
	@%p43 bra 	$L__BB0_27;
$L__BB0_30:
	bar.sync 	0;
	div.u32 	%r240, %r174, %r45;
	mul.lo.s32 	%r241, %r240, %r3;
	add.s32 	%r242, %r241, %r240;
	sub.s32 	%r68, %r39, %r414;
	min.s32 	%r69, %r241, %r68;
	min.s32 	%r70, %r242, %r68;
	sub.s32 	%r243, %r40, %r413;
	min.s32 	%r71, %r174, %r243;
	sub.s32 	%r244, %r41, %r412;
	min.s32 	%r72, %r174, %r244;
	min.s32 	%r422, %r69, %r71;
	sub.s32 	%r423, %r69, %r422;
	setp.lt.s32 	%p44, %r69, %r72;
	sub.s32 	%r245, %r69, %r72;
	selp.b32 	%r424, 0, %r245, %p44;
	setp.lt.s32 	%p45, %r69, %r71;
	sub.s32 	%r246, %r69, %r71;
	selp.b32 	%r425, 0, %r246, %p45;
$L__BB0_31:
	mov.u32 	%r80, %r422;
	mov.u32 	%r79, %r423;
	add.s32 	%r81, %r80, %r411;
	add.s32 	%r82, %r79, %r410;
	setp.lt.s32 	%p46, %r80, 1;
	setp.ge.s32 	%p47, %r79, %r72;
	or.pred  	%p48, %p46, %p47;
	@%p48 bra 	$L__BB0_34;
	add.s32 	%r247, %r81, -1;
	rem.s32 	%r248, %r247, %r174;
	shl.b32 	%r249, %r248, 2;
	mov.u32 	%r250, sharedAB;
	add.s32 	%r251, %r250, %r249;
	ld.shared.u32 	%r252, [%r251];
	rem.s32 	%r253, %r82, %r174;
	shl.b32 	%r254, %r253, 2;
	add.s32 	%r255, %r43, %r254;
	ld.shared.u32 	%r256, [%r255];
	setp.lt.s32 	%p49, %r252, %r256;
	@%p49 bra 	$L__BB0_34;
	sub.s32 	%r257, %r80, %r424;
	add.s32 	%r258, %r257, 1;
	shr.s32 	%r259, %r258, 1;
	add.s32 	%r423, %r259, %r79;
	sub.s32 	%r422, %r80, %r259;
	mov.pred 	%p106, 0;
	mov.u32 	%r425, %r79;
	bra.uni 	$L__BB0_37;
$L__BB0_34:
	setp.lt.s32 	%p52, %r79, 1;
	setp.ge.s32 	%p53, %r80, %r71;
	mov.pred 	%p106, -1;
	or.pred  	%p54, %p52, %p53;
	mov.u32 	%r422, %r80;
	mov.u32 	%r423, %r79;
	@%p54 bra 	$L__BB0_37;
	add.s32 	%r260, %r82, -1;
	rem.s32 	%r261, %r260, %r174;
	shl.b32 	%r262, %r261, 2;
	add.s32 	%r263, %r43, %r262;
	ld.shared.u32 	%r264, [%r263];
	rem.s32 	%r265, %r81, %r174;
	shl.b32 	%r266, %r265, 2;
	mov.u32 	%r267, sharedAB;
	add.s32 	%r268, %r267, %r266;
	ld.shared.u32 	%r269, [%r268];
	setp.le.s32 	%p56, %r264, %r269;
	mov.u32 	%r422, %r80;
	mov.u32 	%r423, %r79;
	@%p56 bra 	$L__BB0_37;
	sub.s32 	%r270, %r79, %r425;
	add.s32 	%r271, %r270, 1;
	shr.s32 	%r272, %r271, 1;
	add.s32 	%r422, %r272, %r80;
	sub.s32 	%r423, %r79, %r272;
	mov.pred 	%p106, 0;
	mov.u32 	%r424, %r80;
$L__BB0_37:
	not.pred 	%p58, %p106;
	@%p58 bra 	$L__BB0_31;
	min.s32 	%r430, %r70, %r71;
	sub.s32 	%r431, %r70, %r430;
	setp.lt.s32 	%p59, %r70, %r72;
	sub.s32 	%r273, %r70, %r72;
	selp.b32 	%r432, 0, %r273, %p59;
	setp.lt.s32 	%p60, %r70, %r71;
	sub.s32 	%r274, %r70, %r71;
	selp.b32 	%r433, 0, %r274, %p60;
$L__BB0_39:
	mov.u32 	%r98, %r430;
	mov.u32 	%r97, %r431;
	add.s32 	%r99, %r98, %r411;
	add.s32 	%r100, %r97, %r410;
	setp.lt.s32 	%p61, %r98, 1;
	setp.ge.s32 	%p62, %r97, %r72;
	or.pred  	%p63, %p61, %p62;
	@%p63 bra 	$L__BB0_42;
	add.s32 	%r275, %r99, -1;
	rem.s32 	%r276, %r275, %r174;
	shl.b32 	%r277, %r276, 2;
	mov.u32 	%r278, sharedAB;
	add.s32 	%r279, %r278, %r277;
	ld.shared.u32 	%r280, [%r279];
	rem.s32 	%r281, %r100, %r174;
	shl.b32 	%r282, %r281, 2;
	add.s32 	%r283, %r43, %r282;
	ld.shared.u32 	%r284, [%r283];
	setp.lt.s32 	%p64, %r280, %r284;
	@%p64 bra 	$L__BB0_42;
	sub.s32 	%r285, %r98, %r432;
	add.s32 	%r286, %r285, 1;
	shr.s32 	%r287, %r286, 1;
	add.s32 	%r431, %r287, %r97;
	sub.s32 	%r430, %r98, %r287;
	mov.pred 	%p107, 0;
	mov.u32 	%r433, %r97;
	bra.uni 	$L__BB0_45;
$L__BB0_42:
	setp.lt.s32 	%p67, %r97, 1;
	setp.ge.s32 	%p68, %r98, %r71;
	mov.pred 	%p107, -1;
	or.pred  	%p69, %p67, %p68;
	mov.u32 	%r430, %r98;
	mov.u32 	%r431, %r97;
	@%p69 bra 	$L__BB0_45;
	add.s32 	%r288, %r100, -1;
	rem.s32 	%r289, %r288, %r174;
	shl.b32 	%r290, %r289, 2;
	add.s32 	%r291, %r43, %r290;
	ld.shared.u32 	%r292, [%r291];
	rem.s32 	%r293, %r99, %r174;
	shl.b32 	%r294, %r293, 2;
	mov.u32 	%r295, sharedAB;
	add.s32 	%r296, %r295, %r294;
	ld.shared.u32 	%r297, [%r296];
	setp.le.s32 	%p71, %r292, %r297;
	mov.u32 	%r430, %r98;
	mov.u32 	%r431, %r97;
	@%p71 bra 	$L__BB0_45;
	sub.s32 	%r298, %r97, %r433;
	add.s32 	%r299, %r298, 1;
	shr.s32 	%r300, %r299, 1;
	add.s32 	%r430, %r300, %r98;
	sub.s32 	%r431, %r97, %r300;
	mov.pred 	%p107, 0;
	mov.u32 	%r432, %r98;
$L__BB0_45:
	not.pred 	%p73, %p107;
	@%p73 bra 	$L__BB0_39;
	sub.s32 	%r302, %r69, %r422;
	cvt.s64.s32 	%rd31, %r414;
	add.s64 	%rd33, %rd31, %rd32;
	cvt.s64.s32 	%rd34, %r69;
	add.s64 	%rd3, %rd33, %rd34;
	sub.s32 	%r109, %r430, %r422;
	add.s32 	%r303, %r302, %r430;
	sub.s32 	%r110, %r70, %r303;
	add.s32 	%r111, %r302, %r410;
	min.s32 	%r304, %r109, %r110;
	setp.lt.s32 	%p74, %r304, 1;
	mov.b32 	%r436, 0;
	mov.u32 	%r435, %r436;
	mov.u32 	%r441, %r436;
	@%p74 bra 	$L__BB0_52;
	mov.b32 	%r441, 0;
	shl.b64 	%rd41, %rd3, 2;
	mov.u32 	%r435, %r441;
	mov.u32 	%r436, %r441;
$L__BB0_48:
	add.s32 	%r306, %r422, %r411;
	add.s32 	%r307, %r436, %r306;
	rem.s32 	%r308, %r307, %r174;
	add.s32 	%r309, %r435, %r111;
	rem.s32 	%r310, %r309, %r174;
	shl.b32 	%r311, %r308, 2;
	mov.u32 	%r312, sharedAB;
	add.s32 	%r313, %r312, %r311;
	ld.shared.u32 	%r115, [%r313];
	shl.b32 	%r314, %r310, 2;
	add.s32 	%r315, %r43, %r314;
	ld.shared.u32 	%r116, [%r315];
	setp.gt.s32 	%p75, %r115, %r116;
	@%p75 bra 	$L__BB0_50;
	ld.param.u64 	%rd64, [_Z24circular_tiled_merge_gpuPiS_S_iii_param_2];
	cvta.to.global.u64 	%rd35, %rd64;
	add.s64 	%rd37, %rd35, %rd41;
	mul.wide.u32 	%rd38, %r441, 4;
	add.s64 	%rd39, %rd37, %rd38;
	st.global.u32 	[%rd39], %r115;
	add.s32 	%r436, %r436, 1;
	bra.uni 	$L__BB0_51;
$L__BB0_50:
	ld.param.u64 	%rd65, [_Z24circular_tiled_merge_gpuPiS_S_iii_param_2];
	cvta.to.global.u64 	%rd40, %rd65;
	add.s64 	%rd42, %rd40, %rd41;
	mul.wide.u32 	%rd43, %r441, 4;
	add.s64 	%rd44, %rd42, %rd43;
	st.global.u32 	[%rd44], %r116;
	add.s32 	%r435, %r435, 1;
$L__BB0_51:
	add.s32 	%r441, %r441, 1;
	setp.lt.s32 	%p76, %r436, %r109;
	setp.lt.s32 	%p77, %r435, %r110;
	and.pred  	%p78, %p76, %p77;
	@%p78 bra 	$L__BB0_48;
$L__BB0_52:
	setp.eq.s32 	%p79, %r436, %r109;
	@%p79 bra 	$L__BB0_61;
	setp.ge.s32 	%p80, %r436, %r109;
	@%p80 bra 	$L__BB0_64;
	add.s32 	%r125, %r436, %r422;
	sub.s32 	%r316, %r430, %r125;
	and.b32  	%r126, %r316, 3;
	setp.eq.s32 	%p81, %r126, 0;
	mov.u32 	%r442, %r441;
	mov.u32 	%r443, %r436;
	@%p81 bra 	$L__BB0_58;
	ld.param.u64 	%rd66, [_Z24circular_tiled_merge_gpuPiS_S_iii_param_2];
	add.s32 	%r127, %r125, %r411;
	rem.s32 	%r317, %r127, %r174;
	shl.b32 	%r318, %r317, 2;
	mov.u32 	%r319, sharedAB;
	add.s32 	%r320, %r319, %r318;
	ld.shared.u32 	%r321, [%r320];
	add.s32 	%r442, %r441, 1;
	cvta.to.global.u64 	%rd45, %rd66;
	shl.b64 	%rd46, %rd3, 2;
	add.s64 	%rd47, %rd45, %rd46;
	mul.wide.u32 	%rd48, %r441, 4;
	add.s64 	%rd4, %rd47, %rd48;
	st.global.u32 	[%rd4], %r321;
	add.s32 	%r443, %r436, 1;
	setp.eq.s32 	%p82, %r126, 1;
	@%p82 bra 	$L__BB0_58;
	add.s32 	%r322, %r127, 1;
	rem.s32 	%r323, %r322, %r174;
	shl.b32 	%r324, %r323, 2;
	add.s32 	%r326, %r319, %r324;
	ld.shared.u32 	%r327, [%r326];
	add.s32 	%r442, %r441, 2;
	st.global.u32 	[%rd4+4], %r327;
	add.s32 	%r443, %r436, 2;
	setp.eq.s32 	%p83, %r126, 2;
	@%p83 bra 	$L__BB0_58;
	add.s32 	%r328, %r127, 2;
	rem.s32 	%r329, %r328, %r174;
	shl.b32 	%r330, %r329, 2;
	add.s32 	%r332, %r319, %r330;
	ld.shared.u32 	%r333, [%r332];
	add.s32 	%r442, %r441, 3;
	st.global.u32 	[%rd4+8], %r333;
	add.s32 	%r443, %r436, 3;
$L__BB0_58:
	sub.s32 	%r334, %r125, %r430;
	setp.gt.u32 	%p84, %r334, -4;
	@%p84 bra 	$L__BB0_64;
	ld.param.u64 	%rd67, [_Z24circular_tiled_merge_gpuPiS_S_iii_param_2];
	add.s32 	%r335, %r443, %r411;
	add.s32 	%r447, %r335, %r422;
	shl.b64 	%rd49, %rd3, 2;
	mul.wide.u32 	%rd50, %r442, 4;
	add.s64 	%rd51, %rd49, %rd50;
	cvta.to.global.u64 	%rd52, %rd67;
	add.s64 	%rd53, %rd52, %rd51;
	add.s64 	%rd69, %rd53, 8;
	add.s32 	%r446, %r443, 1;
$L__BB0_60:
	rem.s32 	%r336, %r447, %r174;
	shl.b32 	%r337, %r336, 2;
	mov.u32 	%r338, sharedAB;
	add.s32 	%r339, %r338, %r337;
	ld.shared.u32 	%r340, [%r339];
	st.global.u32 	[%rd69+-8], %r340;
	add.s32 	%r341, %r447, 1;
	rem.s32 	%r342, %r341, %r174;
	shl.b32 	%r343, %r342, 2;
	add.s32 	%r344, %r338, %r343;
	ld.shared.u32 	%r345, [%r344];
	st.global.u32 	[%rd69+-4], %r345;
	add.s32 	%r346, %r447, 2;
	rem.s32 	%r347, %r346, %r174;
	shl.b32 	%r348, %r347, 2;
	add.s32 	%r349, %r338, %r348;
	ld.shared.u32 	%r350, [%r349];
	st.global.u32 	[%rd69], %r350;
	add.s32 	%r351, %r447, 3;
	rem.s32 	%r352, %r351, %r174;
	shl.b32 	%r353, %r352, 2;
	add.s32 	%r354, %r338, %r353;
	ld.shared.u32 	%r355, [%r354];
	st.global.u32 	[%rd69+4], %r355;
	add.s32 	%r447, %r447, 4;
	add.s64 	%rd69, %rd69, 16;
	add.s32 	%r145, %r446, 4;
	add.s32 	%r356, %r446, 3;
	setp.lt.s32 	%p85, %r356, %r109;
	mov.u32 	%r446, %r145;
	@%p85 bra 	$L__BB0_60;
	bra.uni 	$L__BB0_64;
$L__BB0_61:
	setp.ge.s32 	%p86, %r435, %r110;
	@%p86 bra 	$L__BB0_64;
	cvt.s64.s32 	%rd55, %r414;
	add.s64 	%rd57, %rd55, %rd32;
	cvt.s64.s32 	%rd58, %r69;
	add.s64 	%rd59, %rd57, %rd58;
	shl.b64 	%rd60, %rd59, 2;
$L__BB0_63:
	ld.param.u64 	%rd68, [_Z24circular_tiled_merge_gpuPiS_S_iii_param_2];
	add.s32 	%r357, %r435, %r111;
	rem.s32 	%r358, %r357, %r174;
	shl.b32 	%r359, %r358, 2;
	add.s32 	%r360, %r43, %r359;
	ld.shared.u32 	%r361, [%r360];
	add.s32 	%r140, %r441, 1;
	cvta.to.global.u64 	%rd54, %rd68;
	add.s64 	%rd61, %rd54, %rd60;
	mul.wide.u32 	%rd62, %r441, 4;
	add.s64 	%rd63, %rd61, %rd62;
	st.global.u32 	[%rd63], %r361;
	add.s32 	%r435, %r435, 1;
	setp.lt.s32 	%p87, %r435, %r110;
	mov.u32 	%r441, %r140;
	@%p87 bra 	$L__BB0_63;
$L__BB0_64:
	add.s32 	%r415, %r415, 1;
	min.s32 	%r147, %r174, %r68;
	min.s32 	%r452, %r147, %r71;
	sub.s32 	%r453, %r147, %r452;
	setp.lt.s32 	%p88, %r68, %r72;
	sub.s32 	%r362, %r147, %r72;
	selp.b32 	%r454, 0, %r362, %p88;
	setp.lt.s32 	%p89, %r68, %r71;
	sub.s32 	%r363, %r147, %r71;
	selp.b32 	%r455, 0, %r363, %p89;
$L__BB0_65:
	mov.u32 	%r155, %r452;
	mov.u32 	%r154, %r453;
	add.s32 	%r156, %r155, %r411;
	add.s32 	%r157, %r154, %r410;
	setp.lt.s32 	%p90, %r155, 1;
	setp.ge.s32 	%p91, %r154, %r72;
	or.pred  	%p92, %p90, %p91;
	@%p92 bra 	$L__BB0_68;
	add.s32 	%r364, %r156, -1;
	rem.s32 	%r365, %r364, %r174;
	shl.b32 	%r366, %r365, 2;
	mov.u32 	%r367, sharedAB;
	add.s32 	%r368, %r367, %r366;
	ld.shared.u32 	%r369, [%r368];
	rem.s32 	%r370, %r157, %r174;
	shl.b32 	%r371, %r370, 2;
	add.s32 	%r372, %r43, %r371;
	ld.shared.u32 	%r373, [%r372];
	setp.lt.s32 	%p93, %r369, %r373;
	@%p93 bra 	$L__BB0_68;
	sub.s32 	%r374, %r155, %r454;
	add.s32 	%r375, %r374, 1;
	shr.s32 	%r376, %r375, 1;
	add.s32 	%r453, %r376, %r154;
	sub.s32 	%r452, %r155, %r376;
	mov.pred 	%p108, 0;
	mov.u32 	%r455, %r154;
	bra.uni 	$L__BB0_71;
$L__BB0_68:
	setp.lt.s32 	%p96, %r154, 1;
	setp.ge.s32 	%p97, %r155, %r71;
	mov.pred 	%p108, -1;
	or.pred  	%p98, %p96, %p97;
	mov.u32 	%r452, %r155;
	mov.u32 	%r453, %r154;
	@%p98 bra 	$L__BB0_71;
	add.s32 	%r377, %r157, -1;
	rem.s32 	%r378, %r377, %r174;
	shl.b32 	%r379, %r378, 2;
	add.s32 	%r380, %r43, %r379;
	ld.shared.u32 	%r381, [%r380];
	rem.s32 	%r382, %r156, %r174;
	shl.b32 	%r383, %r382, 2;
	mov.u32 	%r384, sharedAB;
	add.s32 	%r385, %r384, %r383;
	ld.shared.u32 	%r386, [%r385];
	setp.le.s32 	%p100, %r381, %r386;
	mov.u32 	%r452, %r155;
	mov.u32 	%r453, %r154;
	@%p100 bra 	$L__BB0_71;
	sub.s32 	%r387, %r154, %r455;
	add.s32 	%r388, %r387, 1;
	shr.s32 	%r389, %r388, 1;
	add.s32 	%r452, %r389, %r155;
	sub.s32 	%r453, %r154, %r389;
	mov.pred 	%p108, 0;
	mov.u32 	%r454, %r155;
$L__BB0_71:
	not.pred 	%p102, %p108;
	@%p102 bra 	$L__BB0_65;
	sub.s32 	%r408, %r147, %r452;
	add.s32 	%r413, %r452, %r413;
	add.s32 	%r414, %r147, %r414;
	sub.s32 	%r412, %r414, %r413;
	add.s32 	%r390, %r452, %r411;
	rem.s32 	%r411, %r390, %r174;
	add.s32 	%r391, %r408, %r410;
	rem.s32 	%r410, %r391, %r174;
	bar.sync 	0;
	setp.ne.s32 	%p103, %r415, %r42;
	@%p103 bra 	$L__BB0_20;
$L__BB0_73:
	ret;

}


// ===== COMPILED SASS (sm_100) =====

	.target	sm_100

	.elftype	@"ET_EXEC"


//--------------------- .note.nv.tkinfo           --------------------------
	.section	.note.nv.tkinfo,"",@"SHT_NOTE"
	.sectionflags	@"SHF_NOTE_NV_TKINFO"
	.tkinfo
        /*0018*/ 	.word	0x00000002
        /*0030*/ 	.string	""
        /*0030*/ 	.string	"ptxas"
        /*0030*/ 	.string	"Cuda compilation tools, release 13.0, V13.0.88"
        /*0030*/ 	.string	"Build cuda_13.0.r13.0/compiler.36424714_0"
        /*0030*/ 	.string	"-arch sm_100 -m 64 "



//--------------------- .note.nv.cuinfo           --------------------------
	.section	.note.nv.cuinfo,"",@"SHT_NOTE"
	.sectionflags	@"SHF_NOTE_NV_CUINFO"
        /*0018*/ 	.short	0x0002
        /*001a*/ 	.short	0x0064
        /*001c*/ 	.short	0x0082
	.zero		2


//--------------------- .nv.info                  --------------------------
	.section	.nv.info,"",@"SHT_CUDA_INFO"
	.align	4


	//----- nvinfo : EIATTR_REGCOUNT
	.align		4
        /*0000*/ 	.byte	0x04, 0x2f
        /*0002*/ 	.short	(.L_1 - .L_0)
	.align		4
.L_0:
        /*0004*/ 	.word	index@(_Z24circular_tiled_merge_gpuPiS_S_iii)
        /*0008*/ 	.word	0x0000002c


	//----- nvinfo : EIATTR_FRAME_SIZE
	.align		4
.L_1:
        /*000c*/ 	.byte	0x04, 0x11
        /*000e*/ 	.short	(.L_3 - .L_2)
	.align		4
.L_2:
        /*0010*/ 	.word	index@($__internal_0_$__cuda_sm20_div_rn_f64_full)
        /*0014*/ 	.word	0x00000000


	//----- nvinfo : EIATTR_FRAME_SIZE
	.align		4
.L_3:
        /*0018*/ 	.byte	0x04, 0x11
        /*001a*/ 	.short	(.L_5 - .L_4)
	.align		4
.L_4:
        /*001c*/ 	.word	index@(_Z24circular_tiled_merge_gpuPiS_S_iii)
        /*0020*/ 	.word	0x00000000


	//----- nvinfo : EIATTR_MIN_STACK_SIZE
	.align		4
.L_5:
        /*0024*/ 	.byte	0x04, 0x12
        /*0026*/ 	.short	(.L_7 - .L_6)
	.align		4
.L_6:
        /*0028*/ 	.word	index@(_Z24circular_tiled_merge_gpuPiS_S_iii)
        /*002c*/ 	.word	0x00000000
.L_7:


//--------------------- .nv.compat                --------------------------
	.section	.nv.compat,"",@"SHT_CUDA_COMPAT_INFO"
	.align	4
        /*0000*/ 	.byte	0x02, 0x09, 0x00, 0x00, 0x02, 0x02, 0x01, 0x00, 0x02, 0x05, 0x05, 0x00, 0x03, 0x07, 0x01, 0x01
        /*0010*/ 	.byte	0x02, 0x03, 0x00, 0x00, 0x02, 0x06, 0x01, 0x00, 0x04, 0x0b, 0x08, 0x00, 0x01, 0x00, 0x00, 0x00
        /*0020*/ 	.byte	0x00, 0x00, 0x00, 0x00


//--------------------- .nv.info._Z24circular_tiled_merge_gpuPiS_S_iii --------------------------
	.section	.nv.info._Z24circular_tiled_merge_gpuPiS_S_iii,"",@"SHT_CUDA_INFO"
	.sectionflags	@""
	.align	4


	//----- nvinfo : EIATTR_CUDA_API_VERSION
	.align		4
        /*0000*/ 	.byte	0x04, 0x37
        /*0002*/ 	.short	(.L_9 - .L_8)
.L_8:
        /*0004*/ 	.word	0x00000082


	//----- nvinfo : EIATTR_KPARAM_INFO
	.align		4
.L_9:
        /*0008*/ 	.byte	0x04, 0x17
        /*000a*/ 	.short	(.L_11 - .L_10)
.L_10:
        /*000c*/ 	.word	0x00000000
        /*0010*/ 	.short	0x0005
        /*0012*/ 	.short	0x0020
        /*0014*/ 	.byte	0x00, 0xf0, 0x11, 0x00


	//----- nvinfo : EIATTR_KPARAM_INFO
	.align		4
.L_11:
        /*0018*/ 	.byte	0x04, 0x17
        /*001a*/ 	.short	(.L_13 - .L_12)
.L_12:
        /*001c*/ 	.word	0x00000000
        /*0020*/ 	.short	0x0004
        /*0022*/ 	.short	0x001c
        /*0024*/ 	.byte	0x00, 0xf0, 0x11, 0x00


	//----- nvinfo : EIATTR_KPARAM_INFO
	.align		4
.L_13:
        /*0028*/ 	.byte	0x04, 0x17
        /*002a*/ 	.short	(.L_15 - .L_14)
.L_14:
        /*002c*/ 	.word	0x00000000
        /*0030*/ 	.short	0x0003
        /*0032*/ 	.short	0x0018
        /*0034*/ 	.byte	0x00, 0xf0, 0x11, 0x00


	//----- nvinfo : EIATTR_KPARAM_INFO
	.align		4
.L_15:
        /*0038*/ 	.byte	0x04, 0x17
        /*003a*/ 	.short	(.L_17 - .L_16)
.L_16:
        /*003c*/ 	.word	0x00000000
        /*0040*/ 	.short	0x0002
        /*0042*/ 	.short	0x0010
        /*0044*/ 	.byte	0x00, 0xf5, 0x21, 0x00


	//----- nvinfo : EIATTR_KPARAM_INFO
	.align		4
.L_17:
        /*0048*/ 	.byte	0x04, 0x17
        /*004a*/ 	.short	(.L_19 - .L_18)
.L_18:
        /*004c*/ 	.word	0x00000000
        /*0050*/ 	.short	0x0001
        /*0052*/ 	.short	0x0008
        /*0054*/ 	.byte	0x00, 0xf5, 0x21, 0x00


	//----- nvinfo : EIATTR_KPARAM_INFO
	.align		4
.L_19:
        /*0058*/ 	.byte	0x04, 0x17
        /*005a*/ 	.short	(.L_21 - .L_20)
.L_20:
        /*005c*/ 	.word	0x00000000
        /*0060*/ 	.short	0x0000
        /*0062*/ 	.short	0x0000
        /*0064*/ 	.byte	0x00, 0xf5, 0x21, 0x00


	//----- nvinfo : EIATTR_SPARSE_MMA_MASK
	.align		4
.L_21:
        /*0068*/ 	.byte	0x03, 0x50
        /*006a*/ 	.short	0x0000


	//----- nvinfo : EIATTR_MAXREG_COUNT
	.align		4
        /*006c*/ 	.byte	0x03, 0x1b
        /*006e*/ 	.short	0x00ff


	//----- nvinfo : EIATTR_NUM_BARRIERS
	.align		4
        /*0070*/ 	.byte	0x02, 0x4c
        /*0072*/ 	.byte	0x01
	.zero		1


	//----- nvinfo : EIATTR_MERCURY_ISA_VERSION
	.align		4
        /*0074*/ 	.byte	0x03, 0x5f
        /*0076*/ 	.short	0x0101


	//----- nvinfo : EIATTR_VRC_CTA_INIT_COUNT
	.align		4
        /*0078*/ 	.byte	0x02, 0x4a
	.zero		1
	.zero		1


	//----- nvinfo : EIATTR_EXIT_INSTR_OFFSETS
	.align		4
        /*007c*/ 	.byte	0x04, 0x1c
        /*007e*/ 	.short	(.L_23 - .L_22)


	//   ....[0]....
.L_22:
        /*0080*/ 	.word	0x00001490


	//   ....[1]....
        /*0084*/ 	.word	0x00004be0


	//----- nvinfo : EIATTR_CRS_STACK_SIZE
	.align		4
.L_23:
        /*0088*/ 	.byte	0x04, 0x1e
        /*008a*/ 	.short	(.L_25 - .L_24)
.L_24:
        /*008c*/ 	.word	0x00000000


	//----- nvinfo : EIATTR_CBANK_PARAM_SIZE
	.align		4
.L_25:
        /*0090*/ 	.byte	0x03, 0x19
        /*0092*/ 	.short	0x0024


	//----- nvinfo : EIATTR_PARAM_CBANK
	.align		4
        /*0094*/ 	.byte	0x04, 0x0a
        /*0096*/ 	.short	(.L_27 - .L_26)
	.align		4
.L_26:
        /*0098*/ 	.word	index@(.nv.constant0._Z24circular_tiled_merge_gpuPiS_S_iii)
        /*009c*/ 	.short	0x0380
        /*009e*/ 	.short	0x0024


	//----- nvinfo : EIATTR_SW_WAR
	.align		4
.L_27:
        /*00a0*/ 	.byte	0x04, 0x36
        /*00a2*/ 	.short	(.L_29 - .L_28)
.L_28:
        /*00a4*/ 	.word	0x00000008
.L_29:


//--------------------- .nv.callgraph             --------------------------
	.section	.nv.callgraph,"",@"SHT_CUDA_CALLGRAPH"
	.align	4
	.sectionentsize	8
	.align		4
        /*0000*/ 	.word	0x00000000
	.align		4
        /*0004*/ 	.word	0xffffffff
	.align		4
        /*0008*/ 	.word	0x00000000
	.align		4
        /*000c*/ 	.word	0xfffffffe
	.align		4
        /*0010*/ 	.word	0x00000000
	.align		4
        /*0014*/ 	.word	0xfffffffd
	.align		4
        /*0018*/ 	.word	0x00000000
	.align		4
        /*001c*/ 	.word	0xfffffffc


//--------------------- .text._Z24circular_tiled_merge_gpuPiS_S_iii --------------------------
	.section	.text._Z24circular_tiled_merge_gpuPiS_S_iii,"ax",@progbits
	.align	128
        .global         _Z24circular_tiled_merge_gpuPiS_S_iii
        .type           _Z24circular_tiled_merge_gpuPiS_S_iii,@function
        .size           _Z24circular_tiled_merge_gpuPiS_S_iii,(.L_x_52 - _Z24circular_tiled_merge_gpuPiS_S_iii)
        .other          _Z24circular_tiled_merge_gpuPiS_S_iii,@"STO_CUDA_ENTRY STV_DEFAULT"
_Z24circular_tiled_merge_gpuPiS_S_iii:
.text._Z24circular_tiled_merge_gpuPiS_S_iii:
[----:B------:R-:W-:Y:S01]  /*0000*/  LDC R1, c[0x0][0x37c] ;  /* 0x0000df00ff017b82 */ /* 0x000fe20000000800 */
[----:B------:R-:W0:Y:S01]  /*0010*/  LDCU UR4, c[0x0][0x370] ;  /* 0x00006e00ff0477ac */ /* 0x000e220008000800 */
[----:B------:R-:W-:Y:S01]  /*0020*/  IMAD.MOV.U32 R2, RZ, RZ, 0x1 ;  /* 0x00000001ff027424 */ /* 0x000fe200078e00ff */
[----:B0-----:R-:W0:Y:S01]  /*0030*/  I2F.F64.U32 R6, UR4 ;  /* 0x0000000400067d12 */ /* 0x001e220008201800 */
[----:B------:R-:W1:Y:S07]  /*0040*/  LDCU.64 UR4, c[0x0][0x398] ;  /* 0x00007300ff0477ac */ /* 0x000e6e0008000a00 */
[----:B0-----:R-:W0:Y:S01]  /*0050*/  MUFU.RCP64H R3, R7 ;  /* 0x0000000700037308 */ /* 0x001e220000001800 */
[----:B-1----:R-:W-:Y:S01]  /*0060*/  UIADD3 UR4, UPT, UPT, UR5, UR4, URZ ;  /* 0x0000000405047290 */ /* 0x002fe2000fffe0ff */
[----:B0-----:R-:W-:-:S08]  /*0070*/  DFMA R4, -R6, R2, 1 ;  /* 0x3ff000000604742b */ /* 0x001fd00000000102 */
[----:B------:R-:W-:-:S08]  /*0080*/  DFMA R4, R4, R4, R4 ;  /* 0x000000040404722b */ /* 0x000fd00000000004 */
[----:B------:R-:W-:Y:S02]  /*0090*/  DFMA R2, R2, R4, R2 ;  /* 0x000000040202722b */ /* 0x000fe40000000002 */
[----:B------:R-:W0:Y:S01]  /*00a0*/  I2F.F64 R4, UR4 ;  /* 0x0000000400047d12 */ /* 0x000e220008201c00 */
[----:B------:R-:W1:Y:S05]  /*00b0*/  S2UR UR4, SR_CTAID.X ;  /* 0x00000000000479c3 */ /* 0x000e6a0000002500 */
[----:B------:R-:W-:-:S08]  /*00c0*/  DFMA R8, -R6, R2, 1 ;  /* 0x3ff000000608742b */ /* 0x000fd00000000102 */
[----:B------:R-:W-:Y:S01]  /*00d0*/  DFMA R2, R2, R8, R2 ;  /* 0x000000080202722b */ /* 0x000fe20000000002 */
[----:B0-----:R-:W-:-:S07]  /*00e0*/  FSETP.GEU.AND P1, PT, |R5|, 6.5827683646048100446e-37, PT ;  /* 0x036000000500780b */ /* 0x001fce0003f2e200 */
[----:B------:R-:W-:-:S08]  /*00f0*/  DMUL R8, R4, R2 ;  /* 0x0000000204087228 */ /* 0x000fd00000000000 */
[----:B------:R-:W-:-:S08]  /*0100*/  DFMA R10, -R6, R8, R4 ;  /* 0x00000008060a722b */ /* 0x000fd00000000104 */
[----:B------:R-:W-:Y:S01]  /*0110*/  DFMA R2, R2, R10, R8 ;  /* 0x0000000a0202722b */ /* 0x000fe20000000008 */
[----:B-1----:R-:W0:Y:S09]  /*0120*/  I2F.F64.U32 R8, UR4 ;  /* 0x0000000400087d12 */ /* 0x002e320008201800 */
[----:B------:R-:W-:-:S05]  /*0130*/  FFMA R0, RZ, R7, R3 ;  /* 0x00000007ff007223 */ /* 0x000fca0000000003 */
[----:B------:R-:W-:-:S13]  /*0140*/  FSETP.GT.AND P0, PT, |R0|, 1.469367938527859385e-39, PT ;  /* 0x001000000000780b */ /* 0x000fda0003f04200 */
[----:B0-----:R-:W-:Y:S05]  /*0150*/  @P0 BRA P1, `(.L_x_0) ;  /* 0x0000000000180947 */ /* 0x001fea0000800000 */
[----:B------:R-:W-:Y:S01]  /*0160*/  IMAD.MOV.U32 R10, RZ, RZ, R6 ;  /* 0x000000ffff0a7224 */ /* 0x000fe200078e0006 */
[----:B------:R-:W-:Y:S01]  /*0170*/  MOV R16, 0x1c0 ;  /* 0x000001c000107802 */ /* 0x000fe20000000f00 */
[----:B------:R-:W-:Y:S02]  /*0180*/  IMAD.MOV.U32 R11, RZ, RZ, R7 ;  /* 0x000000ffff0b7224 */ /* 0x000fe400078e0007 */
[----:B------:R-:W-:Y:S02]  /*0190*/  IMAD.MOV.U32 R14, RZ, RZ, R4 ;  /* 0x000000ffff0e7224 */ /* 0x000fe400078e0004 */
[----:B------:R-:W-:-:S07]  /*01a0*/  IMAD.MOV.U32 R15, RZ, RZ, R5 ;  /* 0x000000ffff0f7224 */ /* 0x000fce00078e0005 */
[----:B------:R-:W-:Y:S05]  /*01b0*/  CALL.REL.NOINC `($__internal_0_$__cuda_sm20_div_rn_f64_full) ;  /* 0x00000048008c7944 */ /* 0x000fea0003c00000 */
.L_x_0:
[----:B------:R-:W-:Y:S01]  /*01c0*/  UIADD3 UR4, UPT, UPT, UR4, 0x1, URZ ;  /* 0x0000000104047890 */ /* 0x000fe2000fffe0ff */
[----:B------:R-:W0:Y:S01]  /*01d0*/  FRND.F64.CEIL R2, R2 ;  /* 0x0000000200027313 */ /* 0x000e220000309800 */
[----:B------:R-:W1:Y:S01]  /*01e0*/  S2R R7, SR_TID.X ;  /* 0x0000000000077919 */ /* 0x000e620000002100 */
[----:B------:R-:W-:Y:S01]  /*01f0*/  IMAD.MOV.U32 R0, RZ, RZ, R4 ;  /* 0x000000ffff007224 */ /* 0x000fe200078e0004 */
[----:B------:R-:W2:Y:S01]  /*0200*/  LDCU.64 UR10, c[0x0][0x358] ;  /* 0x00006b00ff0a77ac */ /* 0x000ea20008000a00 */
[----:B------:R-:W-:Y:S04]  /*0210*/  BSSY.RECONVERGENT B0, `(.L_x_1) ;  /* 0x0000107000007945 */ /* 0x000fe80003800200 */
[----:B------:R-:W3:Y:S01]  /*0220*/  I2F.F64.U32 R10, UR4 ;  /* 0x00000004000a7d12 */ /* 0x000ee20008201800 */
[----:B0-----:R-:W-:-:S02]  /*0230*/  DMUL R8, R8, R2 ;  /* 0x0000000208087228 */ /* 0x001fc40000000000 */
[----:B---3--:R-:W-:-:S08]  /*0240*/  DMUL R10, R2, R10 ;  /* 0x0000000a020a7228 */ /* 0x008fd00000000000 */
[----:B------:R0:W3:Y:S01]  /*0250*/  F2I.F64.TRUNC R9, R8 ;  /* 0x0000000800097311 */ /* 0x0000e2000030d100 */
[----:B------:R-:W-:Y:S01]  /*0260*/  DSETP.MIN.AND P0, P1, R4, R10, PT ;  /* 0x0000000a0400722a */ /* 0x000fe20003900000 */
[----:B------:R-:W-:-:S05]  /*0270*/  IMAD.MOV.U32 R4, RZ, RZ, R11 ;  /* 0x000000ffff047224 */ /* 0x000fca00078e000b */
[----:B------:R-:W-:Y:S02]  /*0280*/  SEL R2, R0, R10, P0 ;  /* 0x0000000a00027207 */ /* 0x000fe40000000000 */
[----:B------:R-:W-:Y:S02]  /*0290*/  FSEL R5, R5, R4, P0 ;  /* 0x0000000405057208 */ /* 0x000fe40000000000 */
[----:B-1----:R-:W-:-:S04]  /*02a0*/  ISETP.NE.AND P0, PT, R7, RZ, PT ;  /* 0x000000ff0700720c */ /* 0x002fc80003f05270 */
[----:B------:R-:W-:-:S05]  /*02b0*/  @P1 LOP3.LUT R5, R4, 0x80000, RZ, 0xfc, !PT ;  /* 0x0008000004051812 */ /* 0x000fca00078efcff */
[----:B------:R-:W-:-:S04]  /*02c0*/  IMAD.MOV.U32 R3, RZ, RZ, R5 ;  /* 0x000000ffff037224 */ /* 0x000fc800078e0005 */
[----:B------:R0:W1:Y:S01]  /*02d0*/  F2I.F64.TRUNC R6, R2 ;  /* 0x0000000200067311 */ /* 0x000062000030d100 */
[----:B--23--:R-:W-:Y:S05]  /*02e0*/  @P0 BRA `(.L_x_2) ;  /* 0x0000000c00e40947 */ /* 0x00cfea0003800000 */
[----:B------:R-:W2:Y:S08]  /*02f0*/  LDC.64 R12, c[0x0][0x398] ;  /* 0x0000e600ff0c7b82 */ /* 0x000eb00000000a00 */
[----:B0-----:R-:W0:Y:S08]  /*0300*/  LDC R8, c[0x0][0x398] ;  /* 0x0000e600ff087b82 */ /* 0x001e300000000800 */
[----:B------:R-:W3:Y:S08]  /*0310*/  LDC R11, c[0x0][0x39c] ;  /* 0x0000e700ff0b7b82 */ /* 0x000ef00000000800 */
[----:B------:R-:W4:Y:S01]  /*0320*/  LDC.64 R2, c[0x0][0x380] ;  /* 0x0000e000ff027b82 */ /* 0x000f220000000a00 */
[C---:B--2---:R-:W-:Y:S01]  /*0330*/  ISETP.GE.AND P0, PT, R9.reuse, R13, PT ;  /* 0x0000000d0900720c */ /* 0x044fe20003f06270 */
[----:B------:R-:W-:Y:S01]  /*0340*/  IMAD.IADD R10, R9, 0x1, -R13 ;  /* 0x00000001090a7824 */ /* 0x000fe200078e0a0d */
[-C--:B------:R-:W-:Y:S01]  /*0350*/  VIMNMX R0, PT, PT, R13, R12.reuse, !PT ;  /* 0x0000000c0d007248 */ /* 0x080fe20007fe0100 */
[C---:B------:R-:W-:Y:S01]  /*0360*/  IMAD.IADD R13, R9.reuse, 0x1, -R12 ;  /* 0x00000001090d7824 */ /* 0x040fe200078e0a0c */
[----:B------:R-:W-:-:S02]  /*0370*/  VIMNMX R15, PT, PT, R9, R12, PT ;  /* 0x0000000c090f7248 */ /* 0x000fc40003fe0100 */
[C---:B------:R-:W-:Y:S01]  /*0380*/  ISETP.GE.AND P1, PT, R9.reuse, R12, PT ;  /* 0x0000000c0900720c */ /* 0x040fe20003f26270 */
[----:B------:R-:W2:Y:S01]  /*0390*/  LDC.64 R4, c[0x0][0x388] ;  /* 0x0000e200ff047b82 */ /* 0x000ea20000000a00 */
[----:B------:R-:W-:Y:S01]  /*03a0*/  IADD3 R0, PT, PT, R0, 0x1, RZ ;  /* 0x0000000100007810 */ /* 0x000fe20007ffe0ff */
[----:B------:R-:W-:Y:S01]  /*03b0*/  IMAD.IADD R16, R9, 0x1, -R15 ;  /* 0x0000000109107824 */ /* 0x000fe200078e0a0f */
[----:B------:R-:W-:Y:S02]  /*03c0*/  SEL R10, R10, RZ, P0 ;  /* 0x000000ff0a0a7207 */ /* 0x000fe40000000000 */
[----:B0-----:R-:W-:-:S07]  /*03d0*/  SEL R13, R13, RZ, P1 ;  /* 0x000000ff0d0d7207 */ /* 0x001fce0000800000 */
.L_x_5:
[----:B---3--:R-:W-:Y:S01]  /*03e0*/  ISETP.GE.AND P0, PT, R16, R11, PT ;  /* 0x0000000b1000720c */ /* 0x008fe20003f06270 */
[----:B------:R-:W-:Y:S02]  /*03f0*/  IMAD.MOV.U32 R14, RZ, RZ, R15 ;  /* 0x000000ffff0e7224 */ /* 0x000fe400078e000f */
[----:B------:R-:W-:Y:S01]  /*0400*/  IMAD.MOV.U32 R12, RZ, RZ, R16 ;  /* 0x000000ffff0c7224 */ /* 0x000fe200078e0010 */
[----:B------:R-:W-:-:S13]  /*0410*/  ISETP.LT.OR P0, PT, R15, 0x1, P0 ;  /* 0x000000010f00780c */ /* 0x000fda0000701670 */
[----:B------:R-:W-:Y:S05]  /*0420*/  @P0 BRA `(.L_x_3) ;  /* 0x0000000000bc0947 */ /* 0x000fea0003800000 */
[-C--:B------:R-:W-:Y:S01]  /*0430*/  IABS R21, R0.reuse ;  /* 0x0000000000157213 */ /* 0x080fe20000000000 */
[----:B------:R-:W-:Y:S01]  /*0440*/  VIADD R17, R15, 0xffffffff ;  /* 0xffffffff0f117836 */ /* 0x000fe20000000000 */
[----:B------:R-:W-:Y:S02]  /*0450*/  IABS R24, R0 ;  /* 0x0000000000187213 */ /* 0x000fe40000000000 */
[----:B------:R-:W0:Y:S01]  /*0460*/  I2F.RP R20, R21 ;  /* 0x0000001500147306 */ /* 0x000e220000209400 */
[----:B------:R-:W-:-:S07]  /*0470*/  ISETP.GE.AND P3, PT, R16, RZ, PT ;  /* 0x000000ff1000720c */ /* 0x000fce0003f66270 */
[----:B0-----:R-:W0:Y:S02]  /*0480*/  MUFU.RCP R20, R20 ;  /* 0x0000001400147308 */ /* 0x001e240000001000 */
[----:B0-----:R-:W-:Y:S01]  /*0490*/  VIADD R18, R20, 0xffffffe ;  /* 0x0ffffffe14127836 */ /* 0x001fe20000000000 */
[----:B------:R-:W-:-:S05]  /*04a0*/  IABS R20, R17 ;  /* 0x0000001100147213 */ /* 0x000fca0000000000 */
[----:B------:R0:W3:Y:S02]  /*04b0*/  F2I.FTZ.U32.TRUNC.NTZ R19, R18 ;  /* 0x0000001200137305 */ /* 0x0000e4000021f000 */
[----:B0-----:R-:W-:Y:S02]  /*04c0*/  IMAD.MOV.U32 R18, RZ, RZ, RZ ;  /* 0x000000ffff127224 */ /* 0x001fe400078e00ff */
[----:B---3--:R-:W-:-:S04]  /*04d0*/  IMAD.MOV R22, RZ, RZ, -R19 ;  /* 0x000000ffff167224 */ /* 0x008fc800078e0a13 */
[----:B------:R-:W-:Y:S01]  /*04e0*/  IMAD R23, R22, R21, RZ ;  /* 0x0000001516177224 */ /* 0x000fe200078e02ff */
[----:B------:R-:W-:-:S03]  /*04f0*/  IABS R22, R16 ;  /* 0x0000001000167213 */ /* 0x000fc60000000000 */
[----:B------:R-:W-:-:S04]  /*0500*/  IMAD.HI.U32 R19, R19, R23, R18 ;  /* 0x0000001713137227 */ /* 0x000fc800078e0012 */
[----:B------:R-:W-:Y:S02]  /*0510*/  IMAD.MOV R23, RZ, RZ, -R24 ;  /* 0x000000ffff177224 */ /* 0x000fe400078e0a18 */
[----:B------:R-:W-:-:S04]  /*0520*/  IMAD.HI.U32 R18, R19, R22, RZ ;  /* 0x0000001613127227 */ /* 0x000fc800078e00ff */
[----:B------:R-:W-:Y:S02]  /*0530*/  IMAD R18, R18, R23, R22 ;  /* 0x0000001712127224 */ /* 0x000fe400078e0216 */
[----:B------:R-:W-:-:S03]  /*0540*/  IMAD.HI.U32 R19, R19, R20, RZ ;  /* 0x0000001413137227 */ /* 0x000fc600078e00ff */
[----:B------:R-:W-:Y:S01]  /*0550*/  ISETP.GT.U32.AND P1, PT, R21, R18, PT ;  /* 0x000000121500720c */ /* 0x000fe20003f24070 */
[----:B------:R-:W-:-:S05]  /*0560*/  IMAD R19, R19, R23, R20 ;  /* 0x0000001713137224 */ /* 0x000fca00078e0214 */
[----:B------:R-:W-:-:S07]  /*0570*/  ISETP.GT.U32.AND P0, PT, R21, R19, PT ;  /* 0x000000131500720c */ /* 0x000fce0003f04070 */
[----:B------:R-:W-:Y:S01]  /*0580*/  @!P1 IMAD.IADD R18, R18, 0x1, -R21 ;  /* 0x0000000112129824 */ /* 0x000fe200078e0a15 */
[----:B------:R-:W-:-:S04]  /*0590*/  ISETP.GE.AND P1, PT, R17, RZ, PT ;  /* 0x000000ff1100720c */ /* 0x000fc80003f26270 */
[----:B------:R-:W-:Y:S02]  /*05a0*/  ISETP.GT.U32.AND P2, PT, R21, R18, PT ;  /* 0x000000121500720c */ /* 0x000fe40003f44070 */
[----:B------:R-:W-:-:S04]  /*05b0*/  @!P0 IADD3 R19, PT, PT, R19, -R21, RZ ;  /* 0x8000001513138210 */ /* 0x000fc80007ffe0ff */
[----:B------:R-:W-:-:S07]  /*05c0*/  ISETP.GT.U32.AND P0, PT, R21, R19, PT ;  /* 0x000000131500720c */ /* 0x000fce0003f04070 */
[----:B------:R-:W-:-:S04]  /*05d0*/  @!P2 IMAD.IADD R18, R18, 0x1, -R21 ;  /* 0x000000011212a824 */ /* 0x000fc800078e0a15 */
[----:B------:R-:W-:Y:S01]  /*05e0*/  IMAD.MOV.U32 R17, RZ, RZ, R18 ;  /* 0x000000ffff117224 */ /* 0x000fe200078e0012 */
[----:B------:R-:W-:Y:S01]  /*05f0*/  LOP3.LUT R18, RZ, R0, RZ, 0x33, !PT ;  /* 0x00000000ff127212 */ /* 0x000fe200078e33ff */
[----:B------:R-:W-:Y:S01]  /*0600*/  @!P0 IMAD.IADD R19, R19, 0x1, -R21 ;  /* 0x0000000113138824 */ /* 0x000fe200078e0a15 */
[----:B------:R-:W-:Y:S01]  /*0610*/  ISETP.NE.AND P0, PT, R0, RZ, PT ;  /* 0x000000ff0000720c */ /* 0x000fe20003f05270 */
[----:B------:R-:W-:Y:S02]  /*0620*/  @!P3 IMAD.MOV R17, RZ, RZ, -R17 ;  /* 0x000000ffff11b224 */ /* 0x000fe400078e0a11 */
[----:B------:R-:W-:-:S03]  /*0630*/  @!P1 IMAD.MOV R19, RZ, RZ, -R19 ;  /* 0x000000ffff139224 */ /* 0x000fc600078e0a13 */
[C---:B------:R-:W-:Y:S02]  /*0640*/  SEL R21, R18.reuse, R17, !P0 ;  /* 0x0000001112157207 */ /* 0x040fe40004000000 */
[----:B------:R-:W-:-:S03]  /*0650*/  SEL R19, R18, R19, !P0 ;  /* 0x0000001312137207 */ /* 0x000fc60004000000 */
[----:B--2---:R-:W-:-:S04]  /*0660*/  IMAD.WIDE R20, R21, 0x4, R4 ;  /* 0x0000000415147825 */ /* 0x004fc800078e0204 */
[----:B----4-:R-:W-:Y:S02]  /*0670*/  IMAD.WIDE R18, R19, 0x4, R2 ;  /* 0x0000000413127825 */ /* 0x010fe400078e0202 */
[----:B------:R-:W2:Y:S04]  /*0680*/  LDG.E R20, desc[UR10][R20.64] ;  /* 0x0000000a14147981 */ /* 0x000ea8000c1e1900 */
[----:B------:R-:W2:Y:S02]  /*0690*/  LDG.E R19, desc[UR10][R18.64] ;  /* 0x0000000a12137981 */ /* 0x000ea4000c1e1900 */
[----:B--2---:R-:W-:-:S13]  /*06a0*/  ISETP.GE.AND P1, PT, R19, R20, PT ;  /* 0x000000141300720c */ /* 0x004fda0003f26270 */
[----:B------:R-:W-:Y:S01]  /*06b0*/  @P1 IADD3 R17, PT, PT, R15, 0x1, -R10 ;  /* 0x000000010f111810 */ /* 0x000fe20007ffe80a */
[----:B------:R-:W-:Y:S01]  /*06c0*/  @P1 IMAD.MOV.U32 R13, RZ, RZ, R12 ;  /* 0x000000ffff0d1224 */ /* 0x000fe200078e000c */
[----:B------:R-:W-:Y:S02]  /*06d0*/  @P1 PLOP3.LUT P0, PT, PT, PT, PT, 0x8, 0x80 ;  /* 0x000000000080181c */ /* 0x000fe40003f0e170 */
[----:B------:R-:W-:-:S05]  /*06e0*/  @P1 SHF.R.S32.HI R17, RZ, 0x1, R17 ;  /* 0x00000001ff111819 */ /* 0x000fca0000011411 */
[--C-:B------:R-:W-:Y:S02]  /*06f0*/  @P1 IMAD.IADD R16, R16, 0x1, R17.reuse ;  /* 0x0000000110101824 */ /* 0x100fe400078e0211 */
[----:B------:R-:W-:Y:S01]  /*0700*/  @P1 IMAD.IADD R15, R15, 0x1, -R17 ;  /* 0x000000010f0f1824 */ /* 0x000fe200078e0a11 */
[----:B------:R-:W-:Y:S06]  /*0710*/  @P1 BRA `(.L_x_4) ;  /* 0x0000000000d41947 */ /* 0x000fec0003800000 */
.L_x_3:
[----:B------:R-:W-:Y:S02]  /*0720*/  ISETP.GE.AND P1, PT, R15, R8, PT ;  /* 0x000000080f00720c */ /* 0x000fe40003f26270 */
[----:B------:R-:W-:Y:S02]  /*0730*/  PLOP3.LUT P0, PT, PT, PT, PT, 0x80, 0x8 ;  /* 0x000000000008781c */ /* 0x000fe40003f0f070 */
[----:B------:R-:W-:-:S13]  /*0740*/  ISETP.LT.OR P1, PT, R16, 0x1, P1 ;  /* 0x000000011000780c */ /* 0x000fda0000f21670 */
[----:B------:R-:W-:Y:S05]  /*0750*/  @P1 BRA `(.L_x_4) ;  /* 0x0000000000c41947 */ /* 0x000fea0003800000 */
[-C--:B------:R-:W-:Y:S01]  /*0760*/  IABS R20, R0.reuse ;  /* 0x0000000000147213 */ /* 0x080fe20000000000 */
[----:B------:R-:W-:Y:S01]  /*0770*/  VIADD R15, R12, 0xffffffff ;  /* 0xffffffff0c0f7836 */ /* 0x000fe20000000000 */
[----:B------:R-:W-:Y:S02]  /*0780*/  IABS R23, R0 ;  /* 0x0000000000177213 */ /* 0x000fe40000000000 */
[----:B------:R-:W0:Y:S01]  /*0790*/  I2F.RP R18, R20 ;  /* 0x0000001400127306 */ /* 0x000e220000209400 */
[----:B------:R-:W-:Y:S02]  /*07a0*/  ISETP.GE.AND P4, PT, R14, RZ, PT ;  /* 0x000000ff0e00720c */ /* 0x000fe40003f86270 */
[----:B------:R-:W-:Y:S01]  /*07b0*/  IABS R22, R15 ;  /* 0x0000000f00167213 */ /* 0x000fe20000000000 */
[----:B------:R-:W-:-:S04]  /*07c0*/  IMAD.MOV R23, RZ, RZ, -R23 ;  /* 0x000000ffff177224 */ /* 0x000fc800078e0a17 */
[----:B0-----:R-:W0:Y:S02]  /*07d0*/  MUFU.RCP R18, R18 ;  /* 0x0000001200127308 */ /* 0x001e240000001000 */
[----:B0-----:R-:W-:Y:S01]  /*07e0*/  VIADD R16, R18, 0xffffffe ;  /* 0x0ffffffe12107836 */ /* 0x001fe20000000000 */
[----:B------:R-:W-:-:S05]  /*07f0*/  IABS R18, R14 ;  /* 0x0000000e00127213 */ /* 0x000fca0000000000 */
[----:B------:R0:W3:Y:S02]  /*0800*/  F2I.FTZ.U32.TRUNC.NTZ R17, R16 ;  /* 0x0000001000117305 */ /* 0x0000e4000021f000 */
[----:B0-----:R-:W-:Y:S01]  /*0810*/  IMAD.MOV.U32 R16, RZ, RZ, RZ ;  /* 0x000000ffff107224 */ /* 0x001fe200078e00ff */
[----:B---3--:R-:W-:-:S05]  /*0820*/  IADD3 R19, PT, PT, RZ, -R17, RZ ;  /* 0x80000011ff137210 */ /* 0x008fca0007ffe0ff */
[----:B------:R-:W-:-:S04]  /*0830*/  IMAD R19, R19, R20, RZ ;  /* 0x0000001413137224 */ /* 0x000fc800078e02ff */
[----:B------:R-:W-:-:S04]  /*0840*/  IMAD.HI.U32 R21, R17, R19, R16 ;  /* 0x0000001311157227 */ /* 0x000fc800078e0010 */
[----:B------:R-:W-:Y:S02]  /*0850*/  IMAD.MOV.U32 R19, RZ, RZ, R22 ;  /* 0x000000ffff137224 */ /* 0x000fe400078e0016 */
[----:B------:R-:W-:Y:S02]  /*0860*/  IMAD.MOV.U32 R22, RZ, RZ, R23 ;  /* 0x000000ffff167224 */ /* 0x000fe400078e0017 */
[----:B------:R-:W-:-:S04]  /*0870*/  IMAD.HI.U32 R17, R21, R18, RZ ;  /* 0x0000001215117227 */ /* 0x000fc800078e00ff */
[----:B------:R-:W-:-:S04]  /*0880*/  IMAD.HI.U32 R16, R21, R19, RZ ;  /* 0x0000001315107227 */ /* 0x000fc800078e00ff */
[-C--:B------:R-:W-:Y:S02]  /*0890*/  IMAD R17, R17, R22.reuse, R18 ;  /* 0x0000001611117224 */ /* 0x080fe400078e0212 */
[----:B------:R-:W-:Y:S01]  /*08a0*/  IMAD R16, R16, R22, R19 ;  /* 0x0000001610107224 */ /* 0x000fe200078e0213 */
[----:B------:R-:W-:Y:S02]  /*08b0*/  LOP3.LUT R19, RZ, R0, RZ, 0x33, !PT ;  /* 0x00000000ff137212 */ /* 0x000fe400078e33ff */
[C---:B------:R-:W-:Y:S02]  /*08c0*/  ISETP.GT.U32.AND P2, PT, R20.reuse, R17, PT ;  /* 0x000000111400720c */ /* 0x040fe40003f44070 */
[----:B------:R-:W-:-:S11]  /*08d0*/  ISETP.GT.U32.AND P1, PT, R20, R16, PT ;  /* 0x000000101400720c */ /* 0x000fd60003f24070 */
[--C-:B------:R-:W-:Y:S01]  /*08e0*/  @!P2 IMAD.IADD R17, R17, 0x1, -R20.reuse ;  /* 0x000000011111a824 */ /* 0x100fe200078e0a14 */
[----:B------:R-:W-:Y:S01]  /*08f0*/  ISETP.GE.AND P2, PT, R15, RZ, PT ;  /* 0x000000ff0f00720c */ /* 0x000fe20003f46270 */
[----:B------:R-:W-:-:S03]  /*0900*/  @!P1 IMAD.IADD R16, R16, 0x1, -R20 ;  /* 0x0000000110109824 */ /* 0x000fc600078e0a14 */
[C---:B------:R-:W-:Y:S02]  /*0910*/  ISETP.GT.U32.AND P3, PT, R20.reuse, R17, PT ;  /* 0x000000111400720c */ /* 0x040fe40003f64070 */
[----:B------:R-:W-:-:S11]  /*0920*/  ISETP.GT.U32.AND P1, PT, R20, R16, PT ;  /* 0x000000101400720c */ /* 0x000fd60003f24070 */
[--C-:B------:R-:W-:Y:S02]  /*0930*/  @!P3 IMAD.IADD R17, R17, 0x1, -R20.reuse ;  /* 0x000000011111b824 */ /* 0x100fe400078e0a14 */
[----:B------:R-:W-:Y:S01]  /*0940*/  @!P1 IMAD.IADD R16, R16, 0x1, -R20 ;  /* 0x0000000110109824 */ /* 0x000fe200078e0a14 */
[----:B------:R-:W-:Y:S02]  /*0950*/  ISETP.NE.AND P1, PT, R0, RZ, PT ;  /* 0x000000ff0000720c */ /* 0x000fe40003f25270 */
[----:B------:R-:W-:Y:S01]  /*0960*/  @!P4 IADD3 R17, PT, PT, -R17, RZ, RZ ;  /* 0x000000ff1111c210 */ /* 0x000fe20007ffe1ff */
[----:B------:R-:W-:-:S03]  /*0970*/  @!P2 IMAD.MOV R16, RZ, RZ, -R16 ;  /* 0x000000ffff10a224 */ /* 0x000fc600078e0a10 */
[C---:B------:R-:W-:Y:S02]  /*0980*/  SEL R21, R19.reuse, R17, !P1 ;  /* 0x0000001113157207 */ /* 0x040fe40004800000 */
[----:B------:R-:W-:-:S03]  /*0990*/  SEL R19, R19, R16, !P1 ;  /* 0x0000001013137207 */ /* 0x000fc60004800000 */
[----:B----4-:R-:W-:-:S04]  /*09a0*/  IMAD.WIDE R20, R21, 0x4, R2 ;  /* 0x0000000415147825 */ /* 0x010fc800078e0202 */
[----:B--2---:R-:W-:Y:S02]  /*09b0*/  IMAD.WIDE R18, R19, 0x4, R4 ;  /* 0x0000000413127825 */ /* 0x004fe400078e0204 */
[----:B------:R-:W2:Y:S04]  /*09c0*/  LDG.E R20, desc[UR10][R20.64] ;  /* 0x0000000a14147981 */ /* 0x000ea8000c1e1900 */
[----:B------:R-:W2:Y:S01]  /*09d0*/  LDG.E R19, desc[UR10][R18.64] ;  /* 0x0000000a12137981 */ /* 0x000ea2000c1e1900 */
[----:B------:R-:W-:Y:S01]  /*09e0*/  IMAD.MOV.U32 R15, RZ, RZ, R14 ;  /* 0x000000ffff0f7224 */ /* 0x000fe200078e000e */
[----:B--2---:R-:W-:-:S13]  /*09f0*/  ISETP.GT.AND P1, PT, R19, R20, PT ;  /* 0x000000141300720c */ /* 0x004fda0003f24270 */
[----:B------:R-:W-:Y:S01]  /*0a00*/  @P1 IADD3 R16, PT, PT, R12, 0x1, -R13 ;  /* 0x000000010c101810 */ /* 0x000fe20007ffe80d */
[----:B------:R-:W-:Y:S01]  /*0a10*/  @P1 IMAD.MOV.U32 R10, RZ, RZ, R14 ;  /* 0x000000ffff0a1224 */ /* 0x000fe200078e000e */
[----:B------:R-:W-:Y:S02]  /*0a20*/  @P1 PLOP3.LUT P0, PT, PT, PT, PT, 0x8, 0x80 ;  /* 0x000000000080181c */ /* 0x000fe40003f0e170 */
[----:B------:R-:W-:Y:S01]  /*0a30*/  @P1 SHF.R.S32.HI R17, RZ, 0x1, R16 ;  /* 0x00000001ff111819 */ /* 0x000fe20000011410 */
[----:B------:R-:W-:-:S04]  /*0a40*/  IMAD.MOV.U32 R16, RZ, RZ, R12 ;  /* 0x000000ffff107224 */ /* 0x000fc800078e000c */
[--C-:B------:R-:W-:Y:S02]  /*0a50*/  @P1 IMAD.IADD R15, R14, 0x1, R17.reuse ;  /* 0x000000010e0f1824 */ /* 0x100fe400078e0211 */
[----:B------:R-:W-:-:S07]  /*0a60*/  @P1 IMAD.IADD R16, R12, 0x1, -R17 ;  /* 0x000000010c101824 */ /* 0x000fce00078e0a11 */
.L_x_4:
[----:B------:R-:W-:Y:S05]  /*0a70*/  @!P0 BRA `(.L_x_5) ;  /* 0xfffffff800588947 */ /* 0x000fea000383ffff */
[----:B------:R-:W0:Y:S01]  /*0a80*/  S2UR UR5, SR_CgaCtaId ;  /* 0x00000000000579c3 */ /* 0x000e220000008800 */
[----:B------:R-:W-:Y:S01]  /*0a90*/  UMOV UR4, 0x400 ;  /* 0x0000040000047882 */ /* 0x000fe20000000000 */
[C---:B-1----:R-:W-:Y:S01]  /*0aa0*/  ISETP.GE.AND P0, PT, R6.reuse, R11, PT ;  /* 0x0000000b0600720c */ /* 0x042fe20003f06270 */
[----:B------:R-:W-:-:S05]  /*0ab0*/  IMAD.IADD R11, R6, 0x1, -R11 ;  /* 0x00000001060b7824 */ /* 0x000fca00078e0a0b */
[----:B------:R-:W1:Y:S01]  /*0ac0*/  LDC R8, c[0x0][0x398] ;  /* 0x0000e600ff087b82 */ /* 0x000e620000000800 */
[----:B------:R-:W-:-:S07]  /*0ad0*/  SEL R11, R11, RZ, P0 ;  /* 0x000000ff0b0b7207 */ /* 0x000fce0000000000 */
[----:B------:R-:W3:Y:S01]  /*0ae0*/  LDC R10, c[0x0][0x39c] ;  /* 0x0000e700ff0a7b82 */ /* 0x000ee20000000800 */
[----:B0-----:R-:W-:-:S07]  /*0af0*/  ULEA UR4, UR5, UR4, 0x18 ;  /* 0x0000000405047291 */ /* 0x001fce000f8ec0ff */
[----:B----4-:R-:W0:Y:S01]  /*0b00*/  LDC.64 R2, c[0x0][0x380] ;  /* 0x0000e000ff027b82 */ /* 0x010e220000000a00 */
[----:B------:R-:W4:Y:S07]  /*0b10*/  LDCU UR5, c[0x0][0x398] ;  /* 0x00007300ff0577ac */ /* 0x000f2e0008000800 */
[----:B--2---:R-:W2:Y:S01]  /*0b20*/  LDC.64 R4, c[0x0][0x388] ;  /* 0x0000e200ff047b82 */ /* 0x004ea20000000a00 */
[----:B------:R5:W-:Y:S01]  /*0b30*/  STS [UR4], R15 ;  /* 0x0000000fff007988 */ /* 0x000be20008000804 */
[C---:B----4-:R-:W-:Y:S01]  /*0b40*/  VIADD R13, R6.reuse, -UR5 ;  /* 0x80000005060d7c36 */ /* 0x050fe20008000000 */
[----:B------:R-:W-:-:S02]  /*0b50*/  VIMNMX R17, PT, PT, R6, UR5, PT ;  /* 0x0000000506117c48 */ /* 0x000fc4000bfe0100 */
[----:B------:R-:W-:-:S03]  /*0b60*/  ISETP.GE.AND P1, PT, R6, UR5, PT ;  /* 0x0000000506007c0c */ /* 0x000fc6000bf26270 */
[----:B-----5:R-:W-:Y:S01]  /*0b70*/  IMAD.IADD R15, R6, 0x1, -R17 ;  /* 0x00000001060f7824 */ /* 0x020fe200078e0a11 */
[----:B-1----:R-:W-:-:S09]  /*0b80*/  SEL R13, R13, RZ, P1 ;  /* 0x000000ff0d0d7207 */ /* 0x002fd20000800000 */
.L_x_8:
[----:B---3--:R-:W-:Y:S01]  /*0b90*/  ISETP.GE.AND P0, PT, R15, R10, PT ;  /* 0x0000000a0f00720c */ /* 0x008fe20003f06270 */
[----:B------:R-:W-:Y:S01]  /*0ba0*/  IMAD.MOV.U32 R12, RZ, RZ, R15 ;  /* 0x000000ffff0c7224 */ /* 0x000fe200078e000f */
[----:B------:R-:W-:Y:S02]  /*0bb0*/  MOV R14, R17 ;  /* 0x00000011000e7202 */ /* 0x000fe40000000f00 */
[----:B------:R-:W-:-:S13]  /*0bc0*/  ISETP.LT.OR P0, PT, R17, 0x1, P0 ;  /* 0x000000011100780c */ /* 0x000fda0000701670 */
[----:B------:R-:W-:Y:S05]  /*0bd0*/  @P0 BRA `(.L_x_6) ;  /* 0x0000000000c00947 */ /* 0x000fea0003800000 */
[-C--:B------:R-:W-:Y:S01]  /*0be0*/  IABS R22, R0.reuse ;  /* 0x0000000000167213 */ /* 0x080fe20000000000 */
[----:B------:R-:W-:Y:S01]  /*0bf0*/  VIADD R16, R17, 0xffffffff ;  /* 0xffffffff11107836 */ /* 0x000fe20000000000 */
[----:B------:R-:W-:Y:S02]  /*0c00*/  IABS R25, R0 ;  /* 0x0000000000197213 */ /* 0x000fe40000000000 */
[----:B------:R-:W1:Y:S01]  /*0c10*/  I2F.RP R20, R22 ;  /* 0x0000001600147306 */ /* 0x000e620000209400 */
[----:B------:R-:W-:Y:S02]  /*0c20*/  ISETP.GE.AND P3, PT, R15, RZ, PT ;  /* 0x000000ff0f00720c */ /* 0x000fe40003f66270 */
[----:B------:R-:W-:Y:S01]  /*0c30*/  IABS R24, R16 ;  /* 0x0000001000187213 */ /* 0x000fe20000000000 */
[----:B------:R-:W-:-:S04]  /*0c40*/  IMAD.MOV R25, RZ, RZ, -R25 ;  /* 0x000000ffff197224 */ /* 0x000fc800078e0a19 */
[----:B-1----:R-:W1:Y:S02]  /*0c50*/  MUFU.RCP R20, R20 ;  /* 0x0000001400147308 */ /* 0x002e640000001000 */
[----:B-1----:R-:W-:Y:S01]  /*0c60*/  VIADD R18, R20, 0xffffffe ;  /* 0x0ffffffe14127836 */ /* 0x002fe20000000000 */
[----:B------:R-:W-:-:S05]  /*0c70*/  IABS R20, R15 ;  /* 0x0000000f00147213 */ /* 0x000fca0000000000 */
[----:B------:R1:W3:Y:S02]  /*0c80*/  F2I.FTZ.U32.TRUNC.NTZ R19, R18 ;  /* 0x0000001200137305 */ /* 0x0002e4000021f000 */
[----:B-1----:R-:W-:Y:S02]  /*0c90*/  IMAD.MOV.U32 R18, RZ, RZ, RZ ;  /* 0x000000ffff127224 */ /* 0x002fe400078e00ff */
[----:B---3--:R-:W-:-:S04]  /*0ca0*/  IMAD.MOV R21, RZ, RZ, -R19 ;  /* 0x000000ffff157224 */ /* 0x008fc800078e0a13 */
[----:B------:R-:W-:-:S04]  /*0cb0*/  IMAD R21, R21, R22, RZ ;  /* 0x0000001615157224 */ /* 0x000fc800078e02ff */
[----:B------:R-:W-:-:S04]  /*0cc0*/  IMAD.HI.U32 R23, R19, R21, R18 ;  /* 0x0000001513177227 */ /* 0x000fc800078e0012 */
[----:B------:R-:W-:Y:S02]  /*0cd0*/  IMAD.MOV.U32 R21, RZ, RZ, R24 ;  /* 0x000000ffff157224 */ /* 0x000fe400078e0018 */
[----:B------:R-:W-:Y:S02]  /*0ce0*/  IMAD.MOV.U32 R24, RZ, RZ, R25 ;  /* 0x000000ffff187224 */ /* 0x000fe400078e0019 */
[----:B------:R-:W-:-:S04]  /*0cf0*/  IMAD.HI.U32 R19, R23, R20, RZ ;  /* 0x0000001417137227 */ /* 0x000fc800078e00ff */
[----:B------:R-:W-:-:S04]  /*0d00*/  IMAD.HI.U32 R18, R23, R21, RZ ;  /* 0x0000001517127227 */ /* 0x000fc800078e00ff */
[-C--:B------:R-:W-:Y:S02]  /*0d10*/  IMAD R19, R19, R24.reuse, R20 ;  /* 0x0000001813137224 */ /* 0x080fe400078e0214 */
[----:B------:R-:W-:-:S03]  /*0d20*/  IMAD R18, R18, R24, R21 ;  /* 0x0000001812127224 */ /* 0x000fc600078e0215 */
[C---:B------:R-:W-:Y:S02]  /*0d30*/  ISETP.GT.U32.AND P1, PT, R22.reuse, R19, PT ;  /* 0x000000131600720c */ /* 0x040fe40003f24070 */
[----:B------:R-:W-:-:S11]  /*0d40*/  ISETP.GT.U32.AND P0, PT, R22, R18, PT ;  /* 0x000000121600720c */ /* 0x000fd60003f04070 */
[----:B------:R-:W-:Y:S01]  /*0d50*/  @!P1 IMAD.IADD R19, R19, 0x1, -R22 ;  /* 0x0000000113139824 */ /* 0x000fe200078e0a16 */
[----:B------:R-:W-:Y:S02]  /*0d60*/  ISETP.GE.AND P1, PT, R16, RZ, PT ;  /* 0x000000ff1000720c */ /* 0x000fe40003f26270 */
[----:B------:R-:W-:Y:S02]  /*0d70*/  @!P0 IADD3 R18, PT, PT, R18, -R22, RZ ;  /* 0x8000001612128210 */ /* 0x000fe40007ffe0ff */
[C---:B------:R-:W-:Y:S02]  /*0d80*/  ISETP.GT.U32.AND P2, PT, R22.reuse, R19, PT ;  /* 0x000000131600720c */ /* 0x040fe40003f44070 */
[----:B------:R-:W-:Y:S02]  /*0d90*/  ISETP.GT.U32.AND P0, PT, R22, R18, PT ;  /* 0x000000121600720c */ /* 0x000fe40003f04070 */
[----:B------:R-:W-:-:S09]  /*0da0*/  LOP3.LUT R16, RZ, R0, RZ, 0x33, !PT ;  /* 0x00000000ff107212 */ /* 0x000fd200078e33ff */
[--C-:B------:R-:W-:Y:S02]  /*0db0*/  @!P2 IMAD.IADD R19, R19, 0x1, -R22.reuse ;  /* 0x000000011313a824 */ /* 0x100fe400078e0a16 */
[----:B------:R-:W-:Y:S01]  /*0dc0*/  @!P0 IMAD.IADD R18, R18, 0x1, -R22 ;  /* 0x0000000112128824 */ /* 0x000fe200078e0a16 */
[----:B------:R-:W-:Y:S01]  /*0dd0*/  ISETP.NE.AND P0, PT, R0, RZ, PT ;  /* 0x000000ff0000720c */ /* 0x000fe20003f05270 */
[----:B------:R-:W-:Y:S02]  /*0de0*/  @!P3 IMAD.MOV R19, RZ, RZ, -R19 ;  /* 0x000000ffff13b224 */ /* 0x000fe400078e0a13 */
[----:B------:R-:W-:-:S03]  /*0df0*/  @!P1 IMAD.MOV R18, RZ, RZ, -R18 ;  /* 0x000000ffff129224 */ /* 0x000fc600078e0a12 */
[C---:B------:R-:W-:Y:S02]  /*0e00*/  SEL R21, R16.reuse, R19, !P0 ;  /* 0x0000001310157207 */ /* 0x040fe40004000000 */
[----:B------:R-:W-:-:S03]  /*0e10*/  SEL R19, R16, R18, !P0 ;  /* 0x0000001210137207 */ /* 0x000fc60004000000 */
[----:B--2---:R-:W-:-:S04]  /*0e20*/  IMAD.WIDE R20, R21, 0x4, R4 ;  /* 0x0000000415147825 */ /* 0x004fc800078e0204 */
[----:B0-----:R-:W-:Y:S02]  /*0e30*/  IMAD.WIDE R18, R19, 0x4, R2 ;  /* 0x0000000413127825 */ /* 0x001fe400078e0202 */
        /* <DEDUP_REMOVED lines=10> */
.L_x_6:
[----:B------:R-:W-:Y:S02]  /*0ee0*/  ISETP.GE.AND P1, PT, R17, R8, PT ;  /* 0x000000081100720c */ /* 0x000fe40003f26270 */
[----:B------:R-:W-:Y:S02]  /*0ef0*/  PLOP3.LUT P0, PT, PT, PT, PT, 0x80, 0x8 ;  /* 0x000000000008781c */ /* 0x000fe40003f0f070 */
[----:B------:R-:W-:-:S13]  /*0f00*/  ISETP.LT.OR P1, PT, R15, 0x1, P1 ;  /* 0x000000010f00780c */ /* 0x000fda0000f21670 */
[----:B------:R-:W-:Y:S05]  /*0f10*/  @P1 BRA `(.L_x_7) ;  /* 0x0000000000c41947 */ /* 0x000fea0003800000 */
[-C--:B------:R-:W-:Y:S02]  /*0f20*/  IABS R20, R0.reuse ;  /* 0x0000000000147213 */ /* 0x080fe40000000000 */
[----:B------:R-:W-:Y:S02]  /*0f30*/  IADD3 R15, PT, PT, R12, -0x1, RZ ;  /* 0xffffffff0c0f7810 */ /* 0x000fe40007ffe0ff */
[----:B------:R-:W1:Y:S01]  /*0f40*/  I2F.RP R18, R20 ;  /* 0x0000001400127306 */ /* 0x000e620000209400 */
[----:B------:R-:W-:Y:S02]  /*0f50*/  IABS R23, R0 ;  /* 0x0000000000177213 */ /* 0x000fe40000000000 */
[----:B------:R-:W-:Y:S02]  /*0f60*/  IABS R22, R15 ;  /* 0x0000000f00167213 */ /* 0x000fe40000000000 */
[----:B------:R-:W-:Y:S01]  /*0f70*/  ISETP.GE.AND P4, PT, R14, RZ, PT ;  /* 0x000000ff0e00720c */ /* 0x000fe20003f86270 */
[----:B------:R-:W-:-:S02]  /*0f80*/  IMAD.MOV R23, RZ, RZ, -R23 ;  /* 0x000000ffff177224 */ /* 0x000fc400078e0a17 */
        /* <DEDUP_REMOVED lines=24> */
[----:B------:R-:W-:Y:S01]  /*1110*/  ISETP.NE.AND P1, PT, R0, RZ, PT ;  /* 0x000000ff0000720c */ /* 0x000fe20003f25270 */
[----:B------:R-:W-:-:S03]  /*1120*/  @!P4 IMAD.MOV R17, RZ, RZ, -R17 ;  /* 0x000000ffff11c224 */ /* 0x000fc600078e0a11 */
[----:B------:R-:W-:Y:S02]  /*1130*/  @!P2 IADD3 R16, PT, PT, -R16, RZ, RZ ;  /* 0x000000ff1010a210 */ /* 0x000fe40007ffe1ff */
[C---:B------:R-:W-:Y:S02]  /*1140*/  SEL R21, R19.reuse, R17, !P1 ;  /* 0x0000001113157207 */ /* 0x040fe40004800000 */
[----:B------:R-:W-:-:S03]  /*1150*/  SEL R19, R19, R16, !P1 ;  /* 0x0000001013137207 */ /* 0x000fc60004800000 */
[----:B0-----:R-:W-:-:S04]  /*1160*/  IMAD.WIDE R20, R21, 0x4, R2 ;  /* 0x0000000415147825 */ /* 0x001fc800078e0202 */
        /* <DEDUP_REMOVED lines=12> */
.L_x_7:
[----:B------:R-:W-:Y:S05]  /*1230*/  @!P0 BRA `(.L_x_8) ;  /* 0xfffffff800548947 */ /* 0x000fea000383ffff */
[----:B------:R-:W1:Y:S01]  /*1240*/  S2UR UR5, SR_CgaCtaId ;  /* 0x00000000000579c3 */ /* 0x000e620000008800 */
[----:B------:R-:W-:Y:S02]  /*1250*/  UMOV UR4, 0x400 ;  /* 0x0000040000047882 */ /* 0x000fe40000000000 */
[----:B-1----:R-:W-:-:S09]  /*1260*/  ULEA UR4, UR5, UR4, 0x18 ;  /* 0x0000000405047291 */ /* 0x002fd2000f8ec0ff */
[----:B------:R3:W-:Y:S03]  /*1270*/  STS [UR4+0x4], R17 ;  /* 0x00000411ff007988 */ /* 0x0007e60008000804 */
.L_x_2:
[----:B------:R-:W-:Y:S05]  /*1280*/  BSYNC.RECONVERGENT B0 ;  /* 0x0000000000007941 */ /* 0x000fea0003800200 */
.L_x_1:
[----:B------:R-:W2:Y:S01]  /*1290*/  LDCU UR4, c[0x0][0x3a0] ;  /* 0x00007400ff0477ac */ /* 0x000ea20008000800 */
[----:B0-----:R-:W-:Y:S01]  /*12a0*/  IMAD.MOV.U32 R2, RZ, RZ, 0x1 ;  /* 0x00000001ff027424 */ /* 0x001fe200078e00ff */
[----:B------:R-:W0:Y:S01]  /*12b0*/  S2UR UR5, SR_CgaCtaId ;  /* 0x00000000000579c3 */ /* 0x000e220000008800 */
[----:B-1----:R-:W-:-:S04]  /*12c0*/  IMAD.IADD R0, R6, 0x1, -R9 ;  /* 0x0000000106007824 */ /* 0x002fc800078e0a09 */
[----:B------:R-:W1:Y:S08]  /*12d0*/  I2F.F64 R14, R0 ;  /* 0x00000000000e7312 */ /* 0x000e700000201c00 */
[----:B--2---:R-:W2:Y:S01]  /*12e0*/  I2F.F64 R4, UR4 ;  /* 0x0000000400047d12 */ /* 0x004ea20008201c00 */
[----:B------:R-:W-:Y:S01]  /*12f0*/  UMOV UR4, 0x400 ;  /* 0x0000040000047882 */ /* 0x000fe20000000000 */
[----:B------:R-:W-:Y:S01]  /*1300*/  BAR.SYNC.DEFER_BLOCKING 0x0 ;  /* 0x0000000000007b1d */ /* 0x000fe20000010000 */
[----:B-1----:R-:W-:Y:S01]  /*1310*/  FSETP.GEU.AND P1, PT, |R15|, 6.5827683646048100446e-37, PT ;  /* 0x036000000f00780b */ /* 0x002fe20003f2e200 */
[----:B0-----:R-:W-:-:S04]  /*1320*/  ULEA UR4, UR5, UR4, 0x18 ;  /* 0x0000000405047291 */ /* 0x001fc8000f8ec0ff */
[----:B--2---:R-:W0:Y:S05]  /*1330*/  MUFU.RCP64H R3, R5 ;  /* 0x0000000500037308 */ /* 0x004e2a0000001800 */
[----:B------:R-:W1:Y:S01]  /*1340*/  LDS.64 R20, [UR4] ;  /* 0x00000004ff147984 */ /* 0x000e620008000a00 */
[----:B0-----:R-:W-:-:S08]  /*1350*/  DFMA R10, -R4, R2, 1 ;  /* 0x3ff00000040a742b */ /* 0x001fd00000000102 */
[----:B------:R-:W-:-:S08]  /*1360*/  DFMA R10, R10, R10, R10 ;  /* 0x0000000a0a0a722b */ /* 0x000fd0000000000a */
[----:B------:R-:W-:-:S08]  /*1370*/  DFMA R10, R2, R10, R2 ;  /* 0x0000000a020a722b */ /* 0x000fd00000000002 */
[----:B------:R-:W-:-:S08]  /*1380*/  DFMA R2, -R4, R10, 1 ;  /* 0x3ff000000402742b */ /* 0x000fd0000000010a */
[----:B------:R-:W-:Y:S01]  /*1390*/  DFMA R2, R10, R2, R10 ;  /* 0x000000020a02722b */ /* 0x000fe2000000000a */
[----:B-1----:R-:W-:-:S05]  /*13a0*/  IMAD.IADD R18, R9, 0x1, -R20 ;  /* 0x0000000109127824 */ /* 0x002fca00078e0a14 */
[----:B------:R-:W-:Y:S02]  /*13b0*/  IADD3 R6, PT, PT, R6, -R18, -R21 ;  /* 0x8000001206067210 */ /* 0x000fe40007ffe815 */
[----:B------:R-:W-:-:S08]  /*13c0*/  DMUL R10, R14, R2 ;  /* 0x000000020e0a7228 */ /* 0x000fd00000000000 */
[----:B------:R-:W-:-:S08]  /*13d0*/  DFMA R12, -R4, R10, R14 ;  /* 0x0000000a040c722b */ /* 0x000fd0000000010e */
[----:B------:R-:W-:-:S10]  /*13e0*/  DFMA R2, R2, R12, R10 ;  /* 0x0000000c0202722b */ /* 0x000fd4000000000a */
[----:B------:R-:W-:-:S05]  /*13f0*/  FFMA R8, RZ, R5, R3 ;  /* 0x00000005ff087223 */ /* 0x000fca0000000003 */
[----:B------:R-:W-:Y:S01]  /*1400*/  FSETP.GT.AND P0, PT, |R8|, 1.469367938527859385e-39, PT ;  /* 0x001000000800780b */ /* 0x000fe20003f04200 */
[----:B------:R-:W-:-:S12]  /*1410*/  IMAD.IADD R8, R21, 0x1, -R20 ;  /* 0x0000000115087824 */ /* 0x000fd800078e0a14 */
[----:B------:R-:W-:Y:S05]  /*1420*/  @P0 BRA P1, `(.L_x_9) ;  /* 0x0000000000100947 */ /* 0x000fea0000800000 */
[----:B------:R-:W-:Y:S01]  /*1430*/  MOV R10, R4 ;  /* 0x00000004000a7202 */ /* 0x000fe20000000f00 */
[----:B------:R-:W-:Y:S01]  /*1440*/  IMAD.MOV.U32 R11, RZ, RZ, R5 ;  /* 0x000000ffff0b7224 */ /* 0x000fe200078e0005 */
[----:B------:R-:W-:-:S07]  /*1450*/  MOV R16, 0x1470 ;  /* 0x0000147000107802 */ /* 0x000fce0000000f00 */
[----:B---3--:R-:W-:Y:S05]  /*1460*/  CALL.REL.NOINC `($__internal_0_$__cuda_sm20_div_rn_f64_full) ;  /* 0x0000003400e07944 */ /* 0x008fea0003c00000 */
.L_x_9:
[----:B------:R-:W0:Y:S02]  /*1470*/  F2I.F64.CEIL R19, R2 ;  /* 0x0000000200137311 */ /* 0x000e240000309100 */
[----:B0-----:R-:W-:-:S13]  /*1480*/  ISETP.GE.AND P0, PT, R19, 0x1, PT ;  /* 0x000000011300780c */ /* 0x001fda0003f06270 */
[----:B------:R-:W-:Y:S05]  /*1490*/  @!P0 EXIT ;  /* 0x000000000000894d */ /* 0x000fea0003800000 */
[----:B------:R-:W0:Y:S01]  /*14a0*/  S2UR UR5, SR_CgaCtaId ;  /* 0x00000000000579c3 */ /* 0x000e220000008800 */
[----:B------:R-:W1:Y:S01]  /*14b0*/  LDCU UR6, c[0x0][0x3a0] ;  /* 0x00007400ff0677ac */ /* 0x000e620008000800 */
[----:B------:R-:W-:Y:S01]  /*14c0*/  IMAD.IADD R20, R20, 0x1, R7 ;  /* 0x0000000114147824 */ /* 0x000fe200078e0207 */
[----:B---3--:R-:W-:Y:S01]  /*14d0*/  SHF.R.S32.HI R17, RZ, 0x1f, R9 ;  /* 0x0000001fff117819 */ /* 0x008fe20000011409 */
[----:B------:R-:W-:Y:S01]  /*14e0*/  IMAD.IADD R18, R18, 0x1, R7 ;  /* 0x0000000112127824 */ /* 0x000fe200078e0207 */
[----:B------:R-:W-:Y:S01]  /*14f0*/  UMOV UR4, 0x400 ;  /* 0x0000040000047882 */ /* 0x000fe20000000000 */
[----:B------:R-:W-:Y:S01]  /*1500*/  IMAD.MOV.U32 R16, RZ, RZ, RZ ;  /* 0x000000ffff107224 */ /* 0x000fe200078e00ff */
[----:B------:R-:W-:Y:S01]  /*1510*/  CS2R R14, SRZ ;  /* 0x00000000000e7805 */ /* 0x000fe2000001ff00 */
[----:B------:R-:W2:Y:S01]  /*1520*/  LDC R3, c[0x0][0x3a0] ;  /* 0x0000e800ff037b82 */ /* 0x000ea20000000800 */
[----:B------:R-:W-:Y:S01]  /*1530*/  IMAD.MOV.U32 R11, RZ, RZ, RZ ;  /* 0x000000ffff0b7224 */ /* 0x000fe200078e00ff */
[----:B------:R-:W3:Y:S01]  /*1540*/  LDCU UR9, c[0x0][0x360] ;  /* 0x00006c00ff0977ac */ /* 0x000ee20008000800 */
[----:B------:R-:W-:Y:S01]  /*1550*/  IMAD.MOV.U32 R13, RZ, RZ, RZ ;  /* 0x000000ffff0d7224 */ /* 0x000fe200078e00ff */
[----:B0-----:R-:W-:-:S04]  /*1560*/  ULEA UR4, UR5, UR4, 0x18 ;  /* 0x0000000405047291 */ /* 0x001fc8000f8ec0ff */
[----:B-1----:R-:W-:-:S03]  /*1570*/  ULEA UR6, UR6, UR4, 0x2 ;  /* 0x0000000406067291 */ /* 0x002fc6000f8e10ff */
[----:B------:R-:W-:Y:S01]  /*1580*/  UMOV UR4, URZ ;  /* 0x000000ff00047c82 */ /* 0x000fe20008000000 */
[----:B--23--:R-:W-:-:S08]  /*1590*/  IMAD.MOV.U32 R4, RZ, RZ, R3 ;  /* 0x000000ffff047224 */ /* 0x00cfd000078e0003 */
.L_x_45:
[----:B------:R-:W-:-:S13]  /*15a0*/  ISETP.GE.AND P0, PT, R4, 0x1, PT ;  /* 0x000000010400780c */ /* 0x000fda0003f06270 */
[----:B------:R-:W-:Y:S05]  /*15b0*/  @!P0 BRA `(.L_x_10) ;  /* 0x0000000000a48947 */ /* 0x000fea0003800000 */
[----:B------:R-:W0:Y:S01]  /*15c0*/  LDC R12, c[0x0][0x3a0] ;  /* 0x0000e800ff0c7b82 */ /* 0x000e220000000800 */
[----:B------:R-:W-:Y:S01]  /*15d0*/  VIADDMNMX.U32 R10, R8, -R13, R4, PT ;  /* 0x8000000d080a7246 */ /* 0x000fe20003800004 */
[----:B------:R-:W-:Y:S01]  /*15e0*/  IMAD.IADD R26, R20, 0x1, R13 ;  /* 0x00000001141a7824 */ /* 0x000fe200078e020d */
[----:B------:R-:W1:Y:S01]  /*15f0*/  LDCU UR12, c[0x0][0x3a0] ;  /* 0x00007400ff0c77ac */ /* 0x000e620008000800 */
[----:B------:R-:W-:Y:S01]  /*1600*/  UMOV UR5, URZ ;  /* 0x000000ff00057c82 */ /* 0x000fe20008000000 */
[----:B01----:R-:W-:-:S07]  /*1610*/  IADD3 R12, PT, PT, -R4, R12, R15 ;  /* 0x0000000c040c7210 */ /* 0x003fce0007ffe10f */
.L_x_13:
[----:B------:R-:W-:Y:S01]  /*1620*/  VIADD R27, R7, UR5 ;  /* 0x00000005071b7c36 */ /* 0x000fe20008000000 */
[----:B------:R-:W-:Y:S04]  /*1630*/  BSSY.RECONVERGENT B0, `(.L_x_11) ;  /* 0x000001e000007945 */ /* 0x000fe80003800200 */
[----:B------:R-:W-:-:S13]  /*1640*/  ISETP.GE.U32.AND P0, PT, R27, R10, PT ;  /* 0x0000000a1b00720c */ /* 0x000fda0003f06070 */
[----:B0-----:R-:W-:Y:S05]  /*1650*/  @P0 BRA `(.L_x_12) ;  /* 0x00000000006c0947 */ /* 0x001fea0003800000 */
[----:B------:R-:W0:Y:S01]  /*1660*/  LDC.64 R24, c[0x0][0x380] ;  /* 0x0000e000ff187b82 */ /* 0x000e220000000a00 */
[----:B------:R-:W-:-:S05]  /*1670*/  IADD3 R5, PT, PT, R26, UR5, RZ ;  /* 0x000000051a057c10 */ /* 0x000fca000fffe0ff */
[----:B0-----:R-:W-:-:S06]  /*1680*/  IMAD.WIDE.U32 R24, R5, 0x4, R24 ;  /* 0x0000000405187825 */ /* 0x001fcc00078e0018 */
[----:B------:R-:W2:Y:S01]  /*1690*/  LDG.E R24, desc[UR10][R24.64] ;  /* 0x0000000a18187981 */ /* 0x000ea2000c1e1900 */
[----:B------:R-:W0:Y:S01]  /*16a0*/  I2F.U32.RP R5, UR12 ;  /* 0x0000000c00057d06 */ /* 0x000e220008209000 */
[----:B------:R-:W-:Y:S01]  /*16b0*/  IMAD.IADD R2, R12, 0x1, R27 ;  /* 0x000000010c027824 */ /* 0x000fe200078e021b */
[----:B------:R-:W1:Y:S01]  /*16c0*/  S2UR UR8, SR_CgaCtaId ;  /* 0x00000000000879c3 */ /* 0x000e620000008800 */
[----:B------:R-:W-:Y:S01]  /*16d0*/  ISETP.NE.U32.AND P1, PT, RZ, UR12, PT ;  /* 0x0000000cff007c0c */ /* 0x000fe2000bf25070 */
[----:B------:R-:W-:-:S04]  /*16e0*/  UMOV UR7, 0x400 ;  /* 0x0000040000077882 */ /* 0x000fc80000000000 */
[----:B0-----:R-:W0:Y:S01]  /*16f0*/  MUFU.RCP R5, R5 ;  /* 0x0000000500057308 */ /* 0x001e220000001000 */
[----:B-1----:R-:W-:Y:S01]  /*1700*/  ULEA UR7, UR8, UR7, 0x18 ;  /* 0x0000000708077291 */ /* 0x002fe2000f8ec0ff */
[----:B0-----:R-:W-:-:S06]  /*1710*/  VIADD R22, R5, 0xffffffe ;  /* 0x0ffffffe05167836 */ /* 0x001fcc0000000000 */
[----:B------:R0:W1:Y:S02]  /*1720*/  F2I.FTZ.U32.TRUNC.NTZ R23, R22 ;  /* 0x0000001600177305 */ /* 0x000064000021f000 */
[----:B0-----:R-:W-:Y:S02]  /*1730*/  IMAD.MOV.U32 R22, RZ, RZ, RZ ;  /* 0x000000ffff167224 */ /* 0x001fe400078e00ff */
[----:B-1----:R-:W-:-:S04]  /*1740*/  IMAD.MOV R21, RZ, RZ, -R23 ;  /* 0x000000ffff157224 */ /* 0x002fc800078e0a17 */
[----:B------:R-:W-:-:S04]  /*1750*/  IMAD R21, R21, UR12, RZ ;  /* 0x0000000c15157c24 */ /* 0x000fc8000f8e02ff */
[----:B------:R-:W-:-:S06]  /*1760*/  IMAD.HI.U32 R23, R23, R21, R22 ;  /* 0x0000001517177227 */ /* 0x000fcc00078e0016 */
[----:B------:R-:W-:-:S04]  /*1770*/  IMAD.HI.U32 R23, R23, R2, RZ ;  /* 0x0000000217177227 */ /* 0x000fc800078e00ff */
[----:B------:R-:W-:-:S04]  /*1780*/  IMAD.MOV R23, RZ, RZ, -R23 ;  /* 0x000000ffff177224 */ /* 0x000fc800078e0a17 */
[----:B------:R-:W-:-:S05]  /*1790*/  IMAD R2, R23, UR12, R2 ;  /* 0x0000000c17027c24 */ /* 0x000fca000f8e0202 */
[----:B------:R-:W-:-:S13]  /*17a0*/  ISETP.GE.U32.AND P0, PT, R2, UR12, PT ;  /* 0x0000000c02007c0c */ /* 0x000fda000bf06070 */
[----:B------:R-:W-:-:S05]  /*17b0*/  @P0 VIADD R2, R2, -UR12 ;  /* 0x8000000c02020c36 */ /* 0x000fca0008000000 */
[----:B------:R-:W-:-:S13]  /*17c0*/  ISETP.GE.U32.AND P0, PT, R2, UR12, PT ;  /* 0x0000000c02007c0c */ /* 0x000fda000bf06070 */
[----:B------:R-:W-:Y:S01]  /*17d0*/  @P0 VIADD R2, R2, -UR12 ;  /* 0x8000000c02020c36 */ /* 0x000fe20008000000 */
[----:B------:R-:W-:-:S04]  /*17e0*/  @!P1 LOP3.LUT R2, RZ, UR12, RZ, 0x33, !PT ;  /* 0x0000000cff029c12 */ /* 0x000fc8000f8e33ff */
[----:B------:R-:W-:-:S05]  /*17f0*/  LEA R5, R2, UR7, 0x2 ;  /* 0x0000000702057c11 */ /* 0x000fca000f8e10ff */
[----:B--2---:R0:W-:Y:S02]  /*1800*/  STS [R5], R24 ;  /* 0x0000001805007388 */ /* 0x0041e40000000800 */
.L_x_12:
[----:B------:R-:W-:Y:S05]  /*1810*/  BSYNC.RECONVERGENT B0 ;  /* 0x0000000000007941 */ /* 0x000fea0003800200 */
.L_x_11:
[----:B------:R-:W-:-:S06]  /*1820*/  UIADD3 UR5, UPT, UPT, UR9, UR5, URZ ;  /* 0x0000000509057290 */ /* 0x000fcc000fffe0ff */
[----:B------:R-:W-:-:S13]  /*1830*/  ISETP.LE.AND P0, PT, R4, UR5, PT ;  /* 0x0000000504007c0c */ /* 0x000fda000bf03270 */
[----:B------:R-:W-:Y:S05]  /*1840*/  @!P0 BRA `(.L_x_13) ;  /* 0xfffffffc00748947 */ /* 0x000fea000383ffff */
.L_x_10:
[----:B------:R-:W-:-:S13]  /*1850*/  ISETP.GE.AND P0, PT, R3, 0x1, PT ;  /* 0x000000010300780c */ /* 0x000fda0003f06270 */
[----:B------:R-:W-:Y:S05]  /*1860*/  @!P0 BRA `(.L_x_14) ;  /* 0x0000000000988947 */ /* 0x000fea0003800000 */
[----:B------:R-:W1:Y:S01]  /*1870*/  LDC R12, c[0x0][0x3a0] ;  /* 0x0000e800ff0c7b82 */ /* 0x000e620000000800 */
[----:B------:R-:W-:Y:S01]  /*1880*/  VIADDMNMX.U32 R10, R6, -R11, R3, PT ;  /* 0x8000000b060a7246 */ /* 0x000fe20003800003 */
[----:B------:R-:W-:Y:S01]  /*1890*/  IMAD.IADD R26, R18, 0x1, R11 ;  /* 0x00000001121a7824 */ /* 0x000fe200078e020b */
[----:B------:R-:W2:Y:S01]  /*18a0*/  LDCU UR7, c[0x0][0x3a0] ;  /* 0x00007400ff0777ac */ /* 0x000ea20008000800 */
[----:B------:R-:W-:Y:S01]  /*18b0*/  UMOV UR5, URZ ;  /* 0x000000ff00057c82 */ /* 0x000fe20008000000 */
[----:B-12---:R-:W-:-:S07]  /*18c0*/  IADD3 R12, PT, PT, -R3, R12, R16 ;  /* 0x0000000c030c7210 */ /* 0x006fce0007ffe110 */
.L_x_17:
[----:B------:R-:W-:Y:S01]  /*18d0*/  VIADD R21, R7, UR5 ;  /* 0x0000000507157c36 */ /* 0x000fe20008000000 */
[----:B------:R-:W-:Y:S04]  /*18e0*/  BSSY.RECONVERGENT B0, `(.L_x_15) ;  /* 0x000001b000007945 */ /* 0x000fe80003800200 */
[----:B------:R-:W-:-:S13]  /*18f0*/  ISETP.GE.U32.AND P0, PT, R21, R10, PT ;  /* 0x0000000a1500720c */ /* 0x000fda0003f06070 */
[----:B-1----:R-:W-:Y:S05]  /*1900*/  @P0 BRA `(.L_x_16) ;  /* 0x0000000000600947 */ /* 0x002fea0003800000 */
[----:B------:R-:W1:Y:S01]  /*1910*/  LDC.64 R22, c[0x0][0x388] ;  /* 0x0000e200ff167b82 */ /* 0x000e620000000a00 */
[----:B0-----:R-:W-:-:S05]  /*1920*/  IADD3 R5, PT, PT, R26, UR5, RZ ;  /* 0x000000051a057c10 */ /* 0x001fca000fffe0ff */
[----:B-1----:R-:W-:-:S06]  /*1930*/  IMAD.WIDE.U32 R22, R5, 0x4, R22 ;  /* 0x0000000405167825 */ /* 0x002fcc00078e0016 */
[----:B------:R-:W2:Y:S01]  /*1940*/  LDG.E R22, desc[UR10][R22.64] ;  /* 0x0000000a16167981 */ /* 0x000ea2000c1e1900 */
[----:B------:R-:W0:Y:S01]  /*1950*/  I2F.U32.RP R24, UR7 ;  /* 0x0000000700187d06 */ /* 0x000e220008209000 */
[----:B------:R-:W-:Y:S01]  /*1960*/  IMAD.MOV.U32 R4, RZ, RZ, RZ ;  /* 0x000000ffff047224 */ /* 0x000fe200078e00ff */
[----:B------:R-:W-:Y:S01]  /*1970*/  ISETP.NE.U32.AND P1, PT, RZ, UR7, PT ;  /* 0x00000007ff007c0c */ /* 0x000fe2000bf25070 */
[----:B------:R-:W-:-:S05]  /*1980*/  IMAD.IADD R2, R12, 0x1, R21 ;  /* 0x000000010c027824 */ /* 0x000fca00078e0215 */
[----:B0-----:R-:W0:Y:S02]  /*1990*/  MUFU.RCP R24, R24 ;  /* 0x0000001800187308 */ /* 0x001e240000001000 */
[----:B0-----:R-:W-:-:S06]  /*19a0*/  VIADD R25, R24, 0xffffffe ;  /* 0x0ffffffe18197836 */ /* 0x001fcc0000000000 */
[----:B------:R-:W0:Y:S02]  /*19b0*/  F2I.FTZ.U32.TRUNC.NTZ R5, R25 ;  /* 0x0000001900057305 */ /* 0x000e24000021f000 */
[----:B0-----:R-:W-:-:S04]  /*19c0*/  IMAD.MOV R27, RZ, RZ, -R5 ;  /* 0x000000ffff1b7224 */ /* 0x001fc800078e0a05 */
        /* <DEDUP_REMOVED lines=12> */
.L_x_16:
[----:B------:R-:W-:Y:S05]  /*1a90*/  BSYNC.RECONVERGENT B0 ;  /* 0x0000000000007941 */ /* 0x000fea0003800200 */
.L_x_15:
[----:B------:R-:W-:-:S06]  /*1aa0*/  UIADD3 UR5, UPT, UPT, UR9, UR5, URZ ;  /* 0x0000000509057290 */ /* 0x000fcc000fffe0ff */
[----:B------:R-:W-:-:S13]  /*1ab0*/  ISETP.LE.AND P0, PT, R3, UR5, PT ;  /* 0x0000000503007c0c */ /* 0x000fda000bf03270 */
[----:B------:R-:W-:Y:S05]  /*1ac0*/  @!P0 BRA `(.L_x_17) ;  /* 0xfffffffc00808947 */ /* 0x000fea000383ffff */
.L_x_14:
[----:B------:R-:W2:Y:S01]  /*1ad0*/  I2F.U32.RP R4, UR9 ;  /* 0x0000000900047d06 */ /* 0x000ea20008209000 */
[----:B------:R-:W3:Y:S08]  /*1ae0*/  LDC R10, c[0x0][0x3a0] ;  /* 0x0000e800ff0a7b82 */ /* 0x000ef00000000800 */
[----:B------:R-:W-:Y:S01]  /*1af0*/  BAR.SYNC.DEFER_BLOCKING 0x0 ;  /* 0x0000000000007b1d */ /* 0x000fe20000010000 */
[----:B------:R-:W-:Y:S01]  /*1b00*/  ISETP.NE.U32.AND P2, PT, RZ, UR9, PT ;  /* 0x00000009ff007c0c */ /* 0x000fe2000bf45070 */
[----:B------:R-:W-:-:S04]  /*1b10*/  IMAD.IADD R12, R0, 0x1, -R14 ;  /* 0x00000001000c7824 */ /* 0x000fc800078e0a0e */
[----:B------:R-:W-:Y:S01]  /*1b20*/  BSSY.RECONVERGENT B1, `(.L_x_18) ;  /* 0x0000096000017945 */ /* 0x000fe20003800200 */
[----:B--2---:R-:W2:Y:S01]  /*1b30*/  MUFU.RCP R4, R4 ;  /* 0x0000000400047308 */ /* 0x004ea20000001000 */
[----:B---3--:R-:W-:Y:S01]  /*1b40*/  VIADDMNMX R11, R6, -R11, R10, PT ;  /* 0x8000000b060b7246 */ /* 0x008fe2000380010a */
[----:B--2---:R-:W-:-:S06]  /*1b50*/  VIADD R2, R4, 0xffffffe ;  /* 0x0ffffffe04027836 */ /* 0x004fcc0000000000 */
[----:B------:R2:W0:Y:S02]  /*1b60*/  F2I.FTZ.U32.TRUNC.NTZ R3, R2 ;  /* 0x0000000200037305 */ /* 0x000424000021f000 */
[----:B--2---:R-:W-:Y:S02]  /*1b70*/  HFMA2 R2, -RZ, RZ, 0, 0 ;  /* 0x00000000ff027431 */ /* 0x004fe400000001ff */
[----:B01----:R-:W-:-:S04]  /*1b80*/  IMAD.MOV R5, RZ, RZ, -R3 ;  /* 0x000000ffff057224 */ /* 0x003fc800078e0a03 */
[----:B------:R-:W-:-:S04]  /*1b90*/  IMAD R5, R5, UR9, RZ ;  /* 0x0000000905057c24 */ /* 0x000fc8000f8e02ff */
[----:B------:R-:W-:-:S06]  /*1ba0*/  IMAD.HI.U32 R3, R3, R5, R2 ;  /* 0x0000000503037227 */ /* 0x000fcc00078e0002 */
[----:B------:R-:W-:-:S04]  /*1bb0*/  IMAD.HI.U32 R3, R3, R10, RZ ;  /* 0x0000000a03037227 */ /* 0x000fc800078e00ff */
[----:B------:R-:W-:-:S04]  /*1bc0*/  IMAD.MOV R5, RZ, RZ, -R3 ;  /* 0x000000ffff057224 */ /* 0x000fc800078e0a03 */
[--C-:B------:R-:W-:Y:S01]  /*1bd0*/  IMAD R4, R5, UR9, R10.reuse ;  /* 0x0000000905047c24 */ /* 0x100fe2000f8e020a */
[----:B------:R-:W-:-:S04]  /*1be0*/  VIADDMNMX R10, R8, -R13, R10, PT ;  /* 0x8000000d080a7246 */ /* 0x000fc8000380010a */
[----:B------:R-:W-:-:S13]  /*1bf0*/  ISETP.GE.U32.AND P0, PT, R4, UR9, PT ;  /* 0x0000000904007c0c */ /* 0x000fda000bf06070 */
[----:B------:R-:W-:Y:S02]  /*1c00*/  @P0 VIADD R4, R4, -UR9 ;  /* 0x8000000904040c36 */ /* 0x000fe40008000000 */
[----:B------:R-:W-:-:S03]  /*1c10*/  @P0 VIADD R3, R3, 0x1 ;  /* 0x0000000103030836 */ /* 0x000fc60000000000 */
[----:B------:R-:W-:-:S13]  /*1c20*/  ISETP.GE.U32.AND P1, PT, R4, UR9, PT ;  /* 0x0000000904007c0c */ /* 0x000fda000bf26070 */
[----:B------:R-:W-:Y:S01]  /*1c30*/  @P1 VIADD R3, R3, 0x1 ;  /* 0x0000000103031836 */ /* 0x000fe20000000000 */
[----:B------:R-:W-:-:S05]  /*1c40*/  @!P2 LOP3.LUT R3, RZ, UR9, RZ, 0x33, !PT ;  /* 0x00000009ff03ac12 */ /* 0x000fca000f8e33ff */
[----:B------:R-:W-:-:S05]  /*1c50*/  IMAD R5, R3, R7, RZ ;  /* 0x0000000703057224 */ /* 0x000fca00078e02ff */
[C---:B------:R-:W-:Y:S02]  /*1c60*/  VIMNMX R23, PT, PT, R5.reuse, R12, PT ;  /* 0x0000000c05177248 */ /* 0x040fe40003fe0100 */
[----:B------:R-:W-:Y:S02]  /*1c70*/  VIADDMNMX R28, R5, R3, R12, PT ;  /* 0x00000003051c7246 */ /* 0x000fe4000380010c */
[CC--:B------:R-:W-:Y:S01]  /*1c80*/  VIMNMX R22, PT, PT, R23.reuse, R10.reuse, PT ;  /* 0x0000000a17167248 */ /* 0x0c0fe20003fe0100 */
[C---:B------:R-:W-:Y:S01]  /*1c90*/  IMAD.IADD R2, R23.reuse, 0x1, -R11 ;  /* 0x0000000117027824 */ /* 0x040fe200078e0a0b */
[C---:B------:R-:W-:Y:S01]  /*1ca0*/  ISETP.GE.AND P0, PT, R23.reuse, R11, PT ;  /* 0x0000000b1700720c */ /* 0x040fe20003f06270 */
[C---:B------:R-:W-:Y:S01]  /*1cb0*/  IMAD.IADD R25, R23.reuse, 0x1, -R10 ;  /* 0x0000000117197824 */ /* 0x040fe200078e0a0a */
[C---:B------:R-:W-:Y:S01]  /*1cc0*/  ISETP.GE.AND P1, PT, R23.reuse, R10, PT ;  /* 0x0000000a1700720c */ /* 0x040fe20003f26270 */
[----:B------:R-:W-:Y:S01]  /*1cd0*/  IMAD.IADD R26, R23, 0x1, -R22 ;  /* 0x00000001171a7824 */ /* 0x000fe200078e0a16 */
[----:B------:R-:W-:-:S02]  /*1ce0*/  SEL R5, R2, RZ, P0 ;  /* 0x000000ff02057207 */ /* 0x000fc40000000000 */
[----:B------:R-:W-:-:S09]  /*1cf0*/  SEL R25, R25, RZ, P1 ;  /* 0x000000ff19197207 */ /* 0x000fd20000800000 */
.L_x_23:
[----:B------:R-:W-:Y:S01]  /*1d00*/  ISETP.GE.AND P0, PT, R26, R11, PT ;  /* 0x0000000b1a00720c */ /* 0x000fe20003f06270 */
[----:B------:R-:W-:Y:S04]  /*1d10*/  BSSY.RECONVERGENT B2, `(.L_x_19) ;  /* 0x0000075000027945 */ /* 0x000fe80003800200 */
[----:B------:R-:W-:Y:S01]  /*1d20*/  BSSY.RELIABLE B0, `(.L_x_20) ;  /* 0x000003f000007945 */ /* 0x000fe20003800100 */
[C---:B------:R-:W-:Y:S01]  /*1d30*/  IMAD.IADD R32, R22.reuse, 0x1, R15 ;  /* 0x0000000116207824 */ /* 0x040fe200078e020f */
[----:B------:R-:W-:Y:S01]  /*1d40*/  ISETP.LT.OR P0, PT, R22, 0x1, P0 ;  /* 0x000000011600780c */ /* 0x000fe20000701670 */
[----:B------:R-:W-:Y:S01]  /*1d50*/  IMAD.MOV.U32 R21, RZ, RZ, R22 ;  /* 0x000000ffff157224 */ /* 0x000fe200078e0016 */
[----:B------:R-:W-:Y:S01]  /*1d60*/  IADD3 R24, PT, PT, R26, R16, RZ ;  /* 0x000000101a187210 */ /* 0x000fe20007ffe0ff */
[----:B------:R-:W-:-:S10]  /*1d70*/  IMAD.MOV.U32 R4, RZ, RZ, R26 ;  /* 0x000000ffff047224 */ /* 0x000fd400078e001a */
[----:B------:R-:W-:Y:S05]  /*1d80*/  @P0 BRA `(.L_x_21) ;  /* 0x0000000000cc0947 */ /* 0x000fea0003800000 */
[----:B------:R-:W0:Y:S01]  /*1d90*/  LDC R27, c[0x0][0x3a0] ;  /* 0x0000e800ff1b7b82 */ /* 0x000e220000000800 */
[----:B------:R-:W-:Y:S01]  /*1da0*/  VIADD R30, R32, 0xffffffff ;  /* 0xffffffff201e7836 */ /* 0x000fe20000000000 */
[----:B------:R-:W-:Y:S01]  /*1db0*/  IABS R36, R24 ;  /* 0x0000001800247213 */ /* 0x000fe20000000000 */
[----:B------:R-:W-:Y:S01]  /*1dc0*/  UMOV UR5, 0x400 ;  /* 0x0000040000057882 */ /* 0x000fe20000000000 */
[----:B------:R-:W-:-:S04]  /*1dd0*/  ISETP.GE.AND P3, PT, R24, RZ, PT ;  /* 0x000000ff1800720c */ /* 0x000fc80003f66270 */
[----:B------:R-:W1:Y:S01]  /*1de0*/  S2UR UR7, SR_CgaCtaId ;  /* 0x00000000000779c3 */ /* 0x000e620000008800 */
[----:B0-----:R-:W-:-:S04]  /*1df0*/  IABS R29, R27 ;  /* 0x0000001b001d7213 */ /* 0x001fc80000000000 */
[----:B------:R-:W0:Y:S01]  /*1e00*/  I2F.RP R31, R29 ;  /* 0x0000001d001f7306 */ /* 0x000e220000209400 */
[----:B-1----:R-:W-:-:S07]  /*1e10*/  ULEA UR5, UR7, UR5, 0x18 ;  /* 0x0000000507057291 */ /* 0x002fce000f8ec0ff */
[----:B0-----:R-:W0:Y:S02]  /*1e20*/  MUFU.RCP R31, R31 ;  /* 0x0000001f001f7308 */ /* 0x001e240000001000 */
[----:B0-----:R-:W-:-:S06]  /*1e30*/  VIADD R2, R31, 0xffffffe ;  /* 0x0ffffffe1f027836 */ /* 0x001fcc0000000000 */
[----:B------:R0:W1:Y:S02]  /*1e40*/  F2I.FTZ.U32.TRUNC.NTZ R3, R2 ;  /* 0x0000000200037305 */ /* 0x000064000021f000 */
[----:B0-----:R-:W-:Y:S02]  /*1e50*/  IMAD.MOV.U32 R2, RZ, RZ, RZ ;  /* 0x000000ffff027224 */ /* 0x001fe400078e00ff */
[----:B-1----:R-:W-:-:S04]  /*1e60*/  IMAD.MOV R34, RZ, RZ, -R3 ;  /* 0x000000ffff227224 */ /* 0x002fc800078e0a03 */
[----:B------:R-:W-:Y:S01]  /*1e70*/  IMAD R33, R34, R29, RZ ;  /* 0x0000001d22217224 */ /* 0x000fe200078e02ff */
[----:B------:R-:W-:-:S03]  /*1e80*/  IABS R34, R30 ;  /* 0x0000001e00227213 */ /* 0x000fc60000000000 */
[----:B------:R-:W-:-:S06]  /*1e90*/  IMAD.HI.U32 R3, R3, R33, R2 ;  /* 0x0000002103037227 */ /* 0x000fcc00078e0002 */
[----:B------:R-:W-:-:S04]  /*1ea0*/  IMAD.HI.U32 R2, R3, R34, RZ ;  /* 0x0000002203027227 */ /* 0x000fc800078e00ff */
[----:B------:R-:W-:-:S04]  /*1eb0*/  IMAD.HI.U32 R3, R3, R36, RZ ;  /* 0x0000002403037227 */ /* 0x000fc800078e00ff */
[----:B------:R-:W-:Y:S02]  /*1ec0*/  IMAD.MOV R2, RZ, RZ, -R2 ;  /* 0x000000ffff027224 */ /* 0x000fe400078e0a02 */
[----:B------:R-:W-:Y:S02]  /*1ed0*/  IMAD.MOV R3, RZ, RZ, -R3 ;  /* 0x000000ffff037224 */ /* 0x000fe400078e0a03 */
[C---:B------:R-:W-:Y:S02]  /*1ee0*/  IMAD R2, R29.reuse, R2, R34 ;  /* 0x000000021d027224 */ /* 0x040fe400078e0222 */
[----:B------:R-:W-:-:S03]  /*1ef0*/  IMAD R34, R29, R3, R36 ;  /* 0x000000031d227224 */ /* 0x000fc600078e0224 */
[C---:B------:R-:W-:Y:S02]  /*1f00*/  ISETP.GT.U32.AND P0, PT, R29.reuse, R2, PT ;  /* 0x000000021d00720c */ /* 0x040fe40003f04070 */
[----:B------:R-:W-:-:S11]  /*1f10*/  ISETP.GT.U32.AND P1, PT, R29, R34, PT ;  /* 0x000000221d00720c */ /* 0x000fd60003f24070 */
[----:B------:R-:W-:Y:S02]  /*1f20*/  @!P0 IMAD.IADD R2, R2, 0x1, -R29 ;  /* 0x0000000102028824 */ /* 0x000fe400078e0a1d */
[----:B------:R-:W-:Y:S02]  /*1f30*/  @!P1 IADD3 R34, PT, PT, R34, -R29, RZ ;  /* 0x8000001d22229210 */ /* 0x000fe40007ffe0ff */
[----:B------:R-:W-:Y:S02]  /*1f40*/  ISETP.GE.AND P1, PT, R30, RZ, PT ;  /* 0x000000ff1e00720c */ /* 0x000fe40003f26270 */
[C---:B------:R-:W-:Y:S02]  /*1f50*/  ISETP.GT.U32.AND P2, PT, R29.reuse, R34, PT ;  /* 0x000000221d00720c */ /* 0x040fe40003f44070 */
[----:B------:R-:W-:-:S11]  /*1f60*/  ISETP.GT.U32.AND P0, PT, R29, R2, PT ;  /* 0x000000021d00720c */ /* 0x000fd60003f04070 */
[--C-:B------:R-:W-:Y:S02]  /*1f70*/  @!P2 IMAD.IADD R34, R34, 0x1, -R29.reuse ;  /* 0x000000012222a824 */ /* 0x100fe400078e0a1d */
[----:B------:R-:W-:Y:S01]  /*1f80*/  @!P0 IMAD.IADD R2, R2, 0x1, -R29 ;  /* 0x0000000102028824 */ /* 0x000fe200078e0a1d */
[----:B------:R-:W-:Y:S01]  /*1f90*/  ISETP.NE.AND P0, PT, R27, RZ, PT ;  /* 0x000000ff1b00720c */ /* 0x000fe20003f05270 */
[----:B------:R-:W-:Y:S01]  /*1fa0*/  @!P3 IMAD.MOV R34, RZ, RZ, -R34 ;  /* 0x000000ffff22b224 */ /* 0x000fe200078e0a22 */
[----:B------:R-:W-:Y:S01]  /*1fb0*/  LOP3.LUT R27, RZ, R27, RZ, 0x33, !PT ;  /* 0x0000001bff1b7212 */ /* 0x000fe200078e33ff */
[----:B------:R-:W-:-:S03]  /*1fc0*/  @!P1 IMAD.MOV R2, RZ, RZ, -R2 ;  /* 0x000000ffff029224 */ /* 0x000fc600078e0a02 */
[C---:B------:R-:W-:Y:S02]  /*1fd0*/  SEL R34, R27.reuse, R34, !P0 ;  /* 0x000000221b227207 */ /* 0x040fe40004000000 */
[----:B------:R-:W-:Y:S02]  /*1fe0*/  SEL R2, R27, R2, !P0 ;  /* 0x000000021b027207 */ /* 0x000fe40004000000 */
[----:B------:R-:W-:Y:S02]  /*1ff0*/  LEA R34, R34, UR6, 0x2 ;  /* 0x0000000622227c11 */ /* 0x000fe4000f8e10ff */
[----:B------:R-:W-:-:S04]  /*2000*/  LEA R2, R2, UR5, 0x2 ;  /* 0x0000000502027c11 */ /* 0x000fc8000f8e10ff */
[----:B------:R-:W-:Y:S04]  /*2010*/  LDS R34, [R34] ;  /* 0x0000000022227984 */ /* 0x000fe80000000800 */
[----:B------:R-:W0:Y:S02]  /*2020*/  LDS R3, [R2] ;  /* 0x0000000002037984 */ /* 0x000e240000000800 */
[----:B0-----:R-:W-:-:S13]  /*2030*/  ISETP.GE.AND P1, PT, R3, R34, PT ;  /* 0x000000220300720c */ /* 0x001fda0003f26270 */
[----:B------:R-:W-:Y:S01]  /*2040*/  @P1 IADD3 R3, PT, PT, R22, 0x1, -R5 ;  /* 0x0000000116031810 */ /* 0x000fe20007ffe805 */
[----:B------:R-:W-:Y:S05]  /*2050*/  @P1 BREAK.RELIABLE B0 ;  /* 0x0000000000001942 */ /* 0x000fea0003800100 */
[----:B------:R-:W-:Y:S01]  /*2060*/  @P1 SHF.R.S32.HI R3, RZ, 0x1, R3 ;  /* 0x00000001ff031819 */ /* 0x000fe20000011403 */
[----:B------:R-:W-:Y:S01]  /*2070*/  @P1 IMAD.MOV.U32 R25, RZ, RZ, R4 ;  /* 0x000000ffff191224 */ /* 0x000fe200078e0004 */
[----:B------:R-:W-:-:S03]  /*2080*/  @P1 PLOP3.LUT P0, PT, PT, PT, PT, 0x8, 0x80 ;  /* 0x000000000080181c */ /* 0x000fc60003f0e170 */
[--C-:B------:R-:W-:Y:S02]  /*2090*/  @P1 IMAD.IADD R26, R26, 0x1, R3.reuse ;  /* 0x000000011a1a1824 */ /* 0x100fe400078e0203 */
[----:B------:R-:W-:Y:S01]  /*20a0*/  @P1 IMAD.IADD R22, R22, 0x1, -R3 ;  /* 0x0000000116161824 */ /* 0x000fe200078e0a03 */
[----:B------:R-:W-:Y:S07]  /*20b0*/  @P1 BRA `(.L_x_22) ;  /* 0x0000000000e81947 */ /* 0x000fee0003800000 */
.L_x_21:
[----:B------:R-:W-:Y:S02]  /*20c0*/  ISETP.GE.AND P1, PT, R22, R10, PT ;  /* 0x0000000a1600720c */ /* 0x000fe40003f26270 */
[----:B------:R-:W-:Y:S02]  /*20d0*/  PLOP3.LUT P0, PT, PT, PT, PT, 0x80, 0x8 ;  /* 0x000000000008781c */ /* 0x000fe40003f0f070 */
[----:B------:R-:W-:-:S13]  /*20e0*/  ISETP.LT.OR P1, PT, R26, 0x1, P1 ;  /* 0x000000011a00780c */ /* 0x000fda0000f21670 */
[----:B------:R-:W-:Y:S05]  /*20f0*/  @P1 BREAK.RELIABLE B0 ;  /* 0x0000000000001942 */ /* 0x000fea0003800100 */
[----:B------:R-:W-:Y:S05]  /*2100*/  @P1 BRA `(.L_x_22) ;  /* 0x0000000000d41947 */ /* 0x000fea0003800000 */
[----:B------:R-:W-:Y:S05]  /*2110*/  BSYNC.RELIABLE B0 ;  /* 0x0000000000007941 */ /* 0x000fea0003800100 */
.L_x_20:
[----:B------:R-:W0:Y:S01]  /*2120*/  LDC R22, c[0x0][0x3a0] ;  /* 0x0000e800ff167b82 */ /* 0x000e220000000800 */
[----:B------:R-:W-:Y:S01]  /*2130*/  IADD3 R24, PT, PT, R24, -0x1, RZ ;  /* 0xffffffff18187810 */ /* 0x000fe20007ffe0ff */
[----:B------:R-:W-:Y:S01]  /*2140*/  UMOV UR5, 0x400 ;  /* 0x0000040000057882 */ /* 0x000fe20000000000 */
[----:B------:R-:W-:Y:S02]  /*2150*/  IABS R31, R32 ;  /* 0x00000020001f7213 */ /* 0x000fe40000000000 */
[----:B------:R-:W-:-:S03]  /*2160*/  ISETP.GE.AND P4, PT, R32, RZ, PT ;  /* 0x000000ff2000720c */ /* 0x000fc60003f86270 */
[----:B------:R-:W1:Y:S01]  /*2170*/  S2UR UR7, SR_CgaCtaId ;  /* 0x00000000000779c3 */ /* 0x000e620000008800 */
[----:B0-----:R-:W-:-:S04]  /*2180*/  IABS R26, R22 ;  /* 0x00000016001a7213 */ /* 0x001fc80000000000 */
[----:B------:R-:W0:Y:S01]  /*2190*/  I2F.RP R27, R26 ;  /* 0x0000001a001b7306 */ /* 0x000e220000209400 */
[----:B-1----:R-:W-:-:S07]  /*21a0*/  ULEA UR5, UR7, UR5, 0x18 ;  /* 0x0000000507057291 */ /* 0x002fce000f8ec0ff */
[----:B0-----:R-:W0:Y:S02]  /*21b0*/  MUFU.RCP R27, R27 ;  /* 0x0000001b001b7308 */ /* 0x001e240000001000 */
[----:B0-----:R-:W-:Y:S01]  /*21c0*/  VIADD R2, R27, 0xffffffe ;  /* 0x0ffffffe1b027836 */ /* 0x001fe20000000000 */
[----:B------:R-:W-:-:S05]  /*21d0*/  IABS R27, R24 ;  /* 0x00000018001b7213 */ /* 0x000fca0000000000 */
[----:B------:R0:W1:Y:S02]  /*21e0*/  F2I.FTZ.U32.TRUNC.NTZ R3, R2 ;  /* 0x0000000200037305 */ /* 0x000064000021f000 */
[----:B0-----:R-:W-:Y:S02]  /*21f0*/  IMAD.MOV.U32 R2, RZ, RZ, RZ ;  /* 0x000000ffff027224 */ /* 0x001fe400078e00ff */
[----:B-1----:R-:W-:-:S04]  /*2200*/  IMAD.MOV R29, RZ, RZ, -R3 ;  /* 0x000000ffff1d7224 */ /* 0x002fc800078e0a03 */
[----:B------:R-:W-:-:S04]  /*2210*/  IMAD R29, R29, R26, RZ ;  /* 0x0000001a1d1d7224 */ /* 0x000fc800078e02ff */
[----:B------:R-:W-:-:S04]  /*2220*/  IMAD.HI.U32 R30, R3, R29, R2 ;  /* 0x0000001d031e7227 */ /* 0x000fc800078e0002 */
[----:B------:R-:W-:Y:S02]  /*2230*/  IMAD.MOV.U32 R29, RZ, RZ, R31 ;  /* 0x000000ffff1d7224 */ /* 0x000fe400078e001f */
        /* <DEDUP_REMOVED lines=8> */
[--C-:B------:R-:W-:Y:S02]  /*22c0*/  @!P1 IMAD.IADD R3, R3, 0x1, -R26.reuse ;  /* 0x0000000103039824 */ /* 0x100fe400078e0a1a */
[----:B------:R-:W-:Y:S01]  /*22d0*/  @!P2 IMAD.IADD R27, R27, 0x1, -R26 ;  /* 0x000000011b1ba824 */ /* 0x000fe200078e0a1a */
[----:B------:R-:W-:Y:S02]  /*22e0*/  ISETP.GE.AND P2, PT, R24, RZ, PT ;  /* 0x000000ff1800720c */ /* 0x000fe40003f46270 */
[C---:B------:R-:W-:Y:S02]  /*22f0*/  ISETP.GT.U32.AND P1, PT, R26.reuse, R3, PT ;  /* 0x000000031a00720c */ /* 0x040fe40003f24070 */
[----:B------:R-:W-:-:S11]  /*2300*/  ISETP.GT.U32.AND P3, PT, R26, R27, PT ;  /* 0x0000001b1a00720c */ /* 0x000fd60003f64070 */
[--C-:B------:R-:W-:Y:S01]  /*2310*/  @!P1 IMAD.IADD R3, R3, 0x1, -R26.reuse ;  /* 0x0000000103039824 */ /* 0x100fe200078e0a1a */
[----:B------:R-:W-:Y:S01]  /*2320*/  ISETP.NE.AND P1, PT, R22, RZ, PT ;  /* 0x000000ff1600720c */ /* 0x000fe20003f25270 */
[----:B------:R-:W-:Y:S01]  /*2330*/  @!P3 IMAD.IADD R27, R27, 0x1, -R26 ;  /* 0x000000011b1bb824 */ /* 0x000fe200078e0a1a */
[----:B------:R-:W-:Y:S01]  /*2340*/  LOP3.LUT R22, RZ, R22, RZ, 0x33, !PT ;  /* 0x00000016ff167212 */ /* 0x000fe200078e33ff */
[----:B------:R-:W-:Y:S02]  /*2350*/  @!P2 IMAD.MOV R3, RZ, RZ, -R3 ;  /* 0x000000ffff03a224 */ /* 0x000fe400078e0a03 */
[----:B------:R-:W-:Y:S01]  /*2360*/  IMAD.MOV.U32 R26, RZ, RZ, R4 ;  /* 0x000000ffff1a7224 */ /* 0x000fe200078e0004 */
[----:B------:R-:W-:Y:S02]  /*2370*/  @!P4 IADD3 R27, PT, PT, -R27, RZ, RZ ;  /* 0x000000ff1b1bc210 */ /* 0x000fe40007ffe1ff */
[C---:B------:R-:W-:Y:S02]  /*2380*/  SEL R3, R22.reuse, R3, !P1 ;  /* 0x0000000316037207 */ /* 0x040fe40004800000 */
[----:B------:R-:W-:Y:S01]  /*2390*/  SEL R27, R22, R27, !P1 ;  /* 0x0000001b161b7207 */ /* 0x000fe20004800000 */
[----:B------:R-:W-:Y:S01]  /*23a0*/  IMAD.MOV.U32 R22, RZ, RZ, R21 ;  /* 0x000000ffff167224 */ /* 0x000fe200078e0015 */
[----:B------:R-:W-:-:S02]  /*23b0*/  LEA R3, R3, UR6, 0x2 ;  /* 0x0000000603037c11 */ /* 0x000fc4000f8e10ff */
[----:B------:R-:W-:-:S03]  /*23c0*/  LEA R27, R27, UR5, 0x2 ;  /* 0x000000051b1b7c11 */ /* 0x000fc6000f8e10ff */
[----:B------:R-:W-:Y:S04]  /*23d0*/  LDS R2, [R3] ;  /* 0x0000000003027984 */ /* 0x000fe80000000800 */
[----:B------:R-:W0:Y:S02]  /*23e0*/  LDS R27, [R27] ;  /* 0x000000001b1b7984 */ /* 0x000e240000000800 */
[----:B0-----:R-:W-:-:S13]  /*23f0*/  ISETP.GT.AND P1, PT, R2, R27, PT ;  /* 0x0000001b0200720c */ /* 0x001fda0003f24270 */
[----:B------:R-:W-:Y:S01]  /*2400*/  @P1 IADD3 R2, PT, PT, R4, 0x1, -R25 ;  /* 0x0000000104021810 */ /* 0x000fe20007ffe819 */
[----:B------:R-:W-:Y:S01]  /*2410*/  @P1 IMAD.MOV.U32 R5, RZ, RZ, R21 ;  /* 0x000000ffff051224 */ /* 0x000fe200078e0015 */
[----:B------:R-:W-:Y:S02]  /*2420*/  @P1 PLOP3.LUT P0, PT, PT, PT, PT, 0x8, 0x80 ;  /* 0x000000000080181c */ /* 0x000fe40003f0e170 */
[----:B------:R-:W-:-:S05]  /*2430*/  @P1 SHF.R.S32.HI R2, RZ, 0x1, R2 ;  /* 0x00000001ff021819 */ /* 0x000fca0000011402 */
[--C-:B------:R-:W-:Y:S02]  /*2440*/  @P1 IMAD.IADD R22, R21, 0x1, R2.reuse ;  /* 0x0000000115161824 */ /* 0x100fe400078e0202 */
[----:B------:R-:W-:-:S07]  /*2450*/  @P1 IMAD.IADD R26, R4, 0x1, -R2 ;  /* 0x00000001041a1824 */ /* 0x000fce00078e0a02 */
.L_x_22:
[----:B------:R-:W-:Y:S05]  /*2460*/  BSYNC.RECONVERGENT B2 ;  /* 0x0000000000027941 */ /* 0x000fea0003800200 */
.L_x_19:
[----:B------:R-:W-:Y:S05]  /*2470*/  @!P0 BRA `(.L_x_23) ;  /* 0xfffffff800208947 */ /* 0x000fea000383ffff */
[----:B------:R-:W-:Y:S05]  /*2480*/  BSYNC.RECONVERGENT B1 ;  /* 0x0000000000017941 */ /* 0x000fea0003800200 */
.L_x_18:
[----:B------:R-:W-:Y:S05]  /*2490*/  WARPSYNC.ALL ;  /* 0x0000000000007948 */ /* 0x000fea0003800000 */
[C---:B------:R-:W-:Y:S01]  /*24a0*/  IMAD.IADD R4, R28.reuse, 0x1, -R11 ;  /* 0x000000011c047824 */ /* 0x040fe200078e0a0b */
[CC--:B------:R-:W-:Y:S01]  /*24b0*/  VIMNMX R25, PT, PT, R28.reuse, R10.reuse, PT ;  /* 0x0000000a1c197248 */ /* 0x0c0fe20003fe0100 */
[C---:B------:R-:W-:Y:S01]  /*24c0*/  IMAD.IADD R5, R28.reuse, 0x1, -R10 ;  /* 0x000000011c057824 */ /* 0x040fe200078e0a0a */
[C---:B------:R-:W-:Y:S01]  /*24d0*/  ISETP.GE.AND P0, PT, R28.reuse, R11, PT ;  /* 0x0000000b1c00720c */ /* 0x040fe20003f06270 */
[----:B------:R-:W-:Y:S01]  /*24e0*/  BSSY.RECONVERGENT B2, `(.L_x_24) ;  /* 0x000007d000027945 */ /* 0x000fe20003800200 */
[C---:B------:R-:W-:Y:S01]  /*24f0*/  ISETP.GE.AND P1, PT, R28.reuse, R10, PT ;  /* 0x0000000a1c00720c */ /* 0x040fe20003f26270 */
[----:B------:R-:W-:Y:S01]  /*2500*/  IMAD.IADD R27, R28, 0x1, -R25 ;  /* 0x000000011c1b7824 */ /* 0x000fe200078e0a19 */
[----:B------:R-:W-:-:S02]  /*2510*/  SEL R4, R4, RZ, P0 ;  /* 0x000000ff04047207 */ /* 0x000fc40000000000 */
[----:B------:R-:W-:-:S09]  /*2520*/  SEL R5, R5, RZ, P1 ;  /* 0x000000ff05057207 */ /* 0x000fd20000800000 */
.L_x_29:
        /* <DEDUP_REMOVED lines=31> */
[C---:B------:R-:W-:Y:S01]  /*2720*/  IMAD R3, R30.reuse, R2, R33 ;  /* 0x000000021e037224 */ /* 0x040fe200078e0221 */
[----:B------:R-:W-:Y:S01]  /*2730*/  LOP3.LUT R2, RZ, R29, RZ, 0x33, !PT ;  /* 0x0000001dff027212 */ /* 0x000fe200078e33ff */
[----:B------:R-:W-:-:S03]  /*2740*/  IMAD R33, R30, R34, R35 ;  /* 0x000000221e217224 */ /* 0x000fc600078e0223 */
[C---:B------:R-:W-:Y:S02]  /*2750*/  ISETP.GT.U32.AND P0, PT, R30.reuse, R3, PT ;  /* 0x000000031e00720c */ /* 0x040fe40003f04070 */
[----:B------:R-:W-:-:S11]  /*2760*/  ISETP.GT.U32.AND P1, PT, R30, R33, PT ;  /* 0x000000211e00720c */ /* 0x000fd60003f24070 */
[----:B------:R-:W-:Y:S02]  /*2770*/  @!P0 IADD3 R3, PT, PT, R3, -R30, RZ ;  /* 0x8000001e03038210 */ /* 0x000fe40007ffe0ff */
[----:B------:R-:W-:Y:S01]  /*2780*/  @!P1 IMAD.IADD R33, R33, 0x1, -R30 ;  /* 0x0000000121219824 */ /* 0x000fe200078e0a1e */
[----:B------:R-:W-:Y:S02]  /*2790*/  ISETP.GE.AND P1, PT, R31, RZ, PT ;  /* 0x000000ff1f00720c */ /* 0x000fe40003f26270 */
[C---:B------:R-:W-:Y:S02]  /*27a0*/  ISETP.GT.U32.AND P0, PT, R30.reuse, R3, PT ;  /* 0x000000031e00720c */ /* 0x040fe40003f04070 */
[----:B------:R-:W-:-:S11]  /*27b0*/  ISETP.GT.U32.AND P2, PT, R30, R33, PT ;  /* 0x000000211e00720c */ /* 0x000fd60003f44070 */
[--C-:B------:R-:W-:Y:S01]  /*27c0*/  @!P0 IMAD.IADD R3, R3, 0x1, -R30.reuse ;  /* 0x0000000103038824 */ /* 0x100fe200078e0a1e */
[----:B------:R-:W-:Y:S01]  /*27d0*/  ISETP.NE.AND P0, PT, R29, RZ, PT ;  /* 0x000000ff1d00720c */ /* 0x000fe20003f05270 */
[----:B------:R-:W-:Y:S02]  /*27e0*/  @!P2 IMAD.IADD R33, R33, 0x1, -R30 ;  /* 0x000000012121a824 */ /* 0x000fe400078e0a1e */
[----:B------:R-:W-:Y:S02]  /*27f0*/  @!P1 IMAD.MOV R3, RZ, RZ, -R3 ;  /* 0x000000ffff039224 */ /* 0x000fe400078e0a03 */
[----:B------:R-:W-:-:S03]  /*2800*/  @!P3 IMAD.MOV R33, RZ, RZ, -R33 ;  /* 0x000000ffff21b224 */ /* 0x000fc600078e0a21 */
[C---:B------:R-:W-:Y:S02]  /*2810*/  SEL R3, R2.reuse, R3, !P0 ;  /* 0x0000000302037207 */ /* 0x040fe40004000000 */
[----:B------:R-:W-:Y:S02]  /*2820*/  SEL R33, R2, R33, !P0 ;  /* 0x0000002102217207 */ /* 0x000fe40004000000 */
[----:B------:R-:W-:Y:S02]  /*2830*/  LEA R3, R3, UR5, 0x2 ;  /* 0x0000000503037c11 */ /* 0x000fe4000f8e10ff */
[----:B------:R-:W-:-:S03]  /*2840*/  LEA R33, R33, UR6, 0x2 ;  /* 0x0000000621217c11 */ /* 0x000fc6000f8e10ff */
        /* <DEDUP_REMOVED lines=11> */
.L_x_27:
[----:B------:R-:W-:Y:S02]  /*2900*/  ISETP.GE.AND P1, PT, R25, R10, PT ;  /* 0x0000000a1900720c */ /* 0x000fe40003f26270 */
[----:B------:R-:W-:Y:S02]  /*2910*/  PLOP3.LUT P0, PT, PT, PT, PT, 0x80, 0x8 ;  /* 0x000000000008781c */ /* 0x000fe40003f0f070 */
[----:B------:R-:W-:-:S13]  /*2920*/  ISETP.LT.OR P1, PT, R27, 0x1, P1 ;  /* 0x000000011b00780c */ /* 0x000fda0000f21670 */
[----:B------:R-:W-:Y:S05]  /*2930*/  @P1 BREAK.RELIABLE B1 ;  /* 0x0000000000011942 */ /* 0x000fea0003800100 */
[----:B------:R-:W-:Y:S05]  /*2940*/  @P1 BRA `(.L_x_28) ;  /* 0x0000000000d01947 */ /* 0x000fea0003800000 */
[----:B------:R-:W-:Y:S05]  /*2950*/  BSYNC.RELIABLE B1 ;  /* 0x0000000000017941 */ /* 0x000fea0003800100 */
.L_x_26:
        /* <DEDUP_REMOVED lines=12> */
[----:B0-----:R-:W-:Y:S01]  /*2a20*/  IMAD.MOV.U32 R2, RZ, RZ, RZ ;  /* 0x000000ffff027224 */ /* 0x001fe200078e00ff */
[----:B-1----:R-:W-:-:S05]  /*2a30*/  IADD3 R30, PT, PT, RZ, -R3, RZ ;  /* 0x80000003ff1e7210 */ /* 0x002fca0007ffe0ff */
        /* <DEDUP_REMOVED lines=37> */
.L_x_28:
[----:B------:R-:W-:Y:S05]  /*2c90*/  BSYNC.RECONVERGENT B3 ;  /* 0x0000000000037941 */ /* 0x000fea0003800200 */
.L_x_25:
[----:B------:R-:W-:Y:S05]  /*2ca0*/  @!P0 BRA `(.L_x_29) ;  /* 0xfffffff800208947 */ /* 0x000fea000383ffff */
[----:B------:R-:W-:Y:S05]  /*2cb0*/  BSYNC.RECONVERGENT B2 ;  /* 0x0000000000027941 */ /* 0x000fea0003800200 */
.L_x_24:
[----:B------:R-:W-:Y:S05]  /*2cc0*/  WARPSYNC.ALL ;  /* 0x0000000000007948 */ /* 0x000fea0003800000 */
[----:B------:R-:W-:Y:S01]  /*2cd0*/  IMAD.IADD R3, R23, 0x1, -R22 ;  /* 0x0000000117037824 */ /* 0x000fe200078e0a16 */
[----:B------:R-:W-:Y:S01]  /*2ce0*/  SHF.R.S32.HI R2, RZ, 0x1f, R14 ;  /* 0x0000001fff027819 */ /* 0x000fe2000001140e */
[----:B------:R-:W-:Y:S01]  /*2cf0*/  IMAD.IADD R21, R25, 0x1, -R22 ;  /* 0x0000000119157824 */ /* 0x000fe200078e0a16 */
[----:B------:R-:W-:Y:S01]  /*2d00*/  SHF.R.S32.HI R29, RZ, 0x1f, R23 ;  /* 0x0000001fff1d7819 */ /* 0x000fe20000011417 */
[----:B------:R-:W-:Y:S01]  /*2d10*/  BSSY.RECONVERGENT B2, `(.L_x_30) ;  /* 0x0000052000027945 */ /* 0x000fe20003800200 */
[----:B------:R-:W-:-:S02]  /*2d20*/  IADD3 R28, PT, PT, R28, -R3, -R25 ;  /* 0x800000031c1c7210 */ /* 0x000fc40007ffe819 */
[----:B------:R-:W-:Y:S02]  /*2d30*/  CS2R R30, SRZ ;  /* 0x00000000001e7805 */ /* 0x000fe4000001ff00 */
[----:B------:R-:W-:Y:S01]  /*2d40*/  IADD3 R24, P1, P2, R23, R14, R9 ;  /* 0x0000000e17187210 */ /* 0x000fe20007a3e009 */
[----:B------:R-:W-:Y:S01]  /*2d50*/  IMAD.MOV.U32 R27, RZ, RZ, RZ ;  /* 0x000000ffff1b7224 */ /* 0x000fe200078e00ff */
[----:B------:R-:W-:Y:S01]  /*2d60*/  VIMNMX R4, PT, PT, R21, R28, PT ;  /* 0x0000001c15047248 */ /* 0x000fe20003fe0100 */
[----:B------:R-:W-:Y:S01]  /*2d70*/  IMAD.IADD R26, R3, 0x1, R16 ;  /* 0x00000001031a7824 */ /* 0x000fe200078e0210 */
[----:B------:R-:W-:Y:S02]  /*2d80*/  IADD3.X R29, PT, PT, R29, R2, R17, P1, P2 ;  /* 0x000000021d1d7210 */ /* 0x000fe40000fe4411 */
[----:B------:R-:W-:-:S13]  /*2d90*/  ISETP.GE.AND P0, PT, R4, 0x1, PT ;  /* 0x000000010400780c */ /* 0x000fda0003f06270 */
[----:B------:R-:W-:Y:S05]  /*2da0*/  @!P0 BRA `(.L_x_31) ;  /* 0x0000000400208947 */ /* 0x000fea0003800000 */
[----:B------:R-:W0:Y:S01]  /*2db0*/  LDC R2, c[0x0][0x3a0] ;  /* 0x0000e800ff027b82 */ /* 0x000e220000000800 */
[----:B------:R-:W1:Y:S01]  /*2dc0*/  S2R R4, SR_CgaCtaId ;  /* 0x0000000000047919 */ /* 0x000e620000008800 */
[----:B------:R-:W2:Y:S01]  /*2dd0*/  LDCU.64 UR12, c[0x0][0x390] ;  /* 0x00007200ff0c77ac */ /* 0x000ea20008000a00 */
[----:B------:R-:W-:-:S05]  /*2de0*/  MOV R33, 0x400 ;  /* 0x0000040000217802 */ /* 0x000fca0000000f00 */
[----:B------:R-:W3:Y:S01]  /*2df0*/  LDC R37, c[0x0][0x3a0] ;  /* 0x0000e800ff257b82 */ /* 0x000ee20000000800 */
[----:B0-----:R-:W-:-:S04]  /*2e00*/  IABS R34, R2 ;  /* 0x0000000200227213 */ /* 0x001fc80000000000 */
[----:B------:R-:W0:Y:S01]  /*2e10*/  I2F.RP R27, R34 ;  /* 0x00000022001b7306 */ /* 0x000e220000209400 */
[----:B---3--:R-:W-:Y:S02]  /*2e20*/  IABS R32, R37 ;  /* 0x0000002500207213 */ /* 0x008fe40000000000 */
[----:B-1----:R-:W-:Y:S01]  /*2e30*/  LEA R33, R4, R33, 0x18 ;  /* 0x0000002104217211 */ /* 0x002fe200078ec0ff */
[----:B------:R-:W-:-:S04]  /*2e40*/  IMAD.SHL.U32 R4, R24, 0x4, RZ ;  /* 0x0000000418047824 */ /* 0x000fc800078e00ff */
[----:B------:R-:W1:Y:S01]  /*2e50*/  I2F.RP R30, R32 ;  /* 0x00000020001e7306 */ /* 0x000e620000209400 */
[----:B------:R-:W-:Y:S02]  /*2e60*/  ISETP.NE.AND P0, PT, R37, RZ, PT ;  /* 0x000000ff2500720c */ /* 0x000fe40003f05270 */
[----:B------:R-:W-:-:S05]  /*2e70*/  LOP3.LUT R37, RZ, R37, RZ, 0x33, !PT ;  /* 0x00000025ff257212 */ /* 0x000fca00078e33ff */
[----:B0-----:R-:W0:Y:S08]  /*2e80*/  MUFU.RCP R27, R27 ;  /* 0x0000001b001b7308 */ /* 0x001e300000001000 */
[----:B-1----:R-:W1:Y:S01]  /*2e90*/  MUFU.RCP R30, R30 ;  /* 0x0000001e001e7308 */ /* 0x002e620000001000 */
[----:B0-----:R-:W-:-:S07]  /*2ea0*/  IADD3 R2, PT, PT, R27, 0xffffffe, RZ ;  /* 0x0ffffffe1b027810 */ /* 0x001fce0007ffe0ff */
[----:B------:R0:W3:Y:S01]  /*2eb0*/  F2I.FTZ.U32.TRUNC.NTZ R3, R2 ;  /* 0x0000000200037305 */ /* 0x0000e2000021f000 */
[----:B-1----:R-:W-:Y:S01]  /*2ec0*/  VIADD R5, R30, 0xffffffe ;  /* 0x0ffffffe1e057836 */ /* 0x002fe20000000000 */
[----:B------:R-:W-:Y:S01]  /*2ed0*/  SHF.L.U64.HI R30, R24, 0x2, R29 ;  /* 0x00000002181e7819 */ /* 0x000fe2000001021d */
[----:B0-----:R-:W-:-:S05]  /*2ee0*/  IMAD.MOV.U32 R2, RZ, RZ, RZ ;  /* 0x000000ffff027224 */ /* 0x001fca00078e00ff */
[----:B------:R-:W0:Y:S01]  /*2ef0*/  F2I.FTZ.U32.TRUNC.NTZ R5, R5 ;  /* 0x0000000500057305 */ /* 0x000e22000021f000 */
[----:B---3--:R-:W-:-:S04]  /*2f00*/  IMAD.MOV R35, RZ, RZ, -R3 ;  /* 0x000000ffff237224 */ /* 0x008fc800078e0a03 */
[----:B------:R-:W-:-:S04]  /*2f10*/  IMAD R35, R35, R34, RZ ;  /* 0x0000002223237224 */ /* 0x000fc800078e02ff */
[----:B------:R-:W-:Y:S01]  /*2f20*/  IMAD.HI.U32 R35, R3, R35, R2 ;  /* 0x0000002303237227 */ /* 0x000fe200078e0002 */
[----:B--2---:R-:W-:-:S03]  /*2f30*/  IADD3 R2, P1, PT, R4, UR12, RZ ;  /* 0x0000000c04027c10 */ /* 0x004fc6000ff3e0ff */
[--C-:B0-----:R-:W-:Y:S02]  /*2f40*/  IMAD.MOV R27, RZ, RZ, -R5.reuse ;  /* 0x000000ffff1b7224 */ /* 0x101fe400078e0a05 */
[----:B------:R-:W-:Y:S02]  /*2f50*/  IMAD.MOV.U32 R4, RZ, RZ, RZ ;  /* 0x000000ffff047224 */ /* 0x000fe400078e00ff */
[----:B------:R-:W-:Y:S02]  /*2f60*/  IMAD R3, R27, R32, RZ ;  /* 0x000000201b037224 */ /* 0x000fe400078e02ff */
[----:B------:R-:W-:Y:S02]  /*2f70*/  IMAD.MOV.U32 R27, RZ, RZ, RZ ;  /* 0x000000ffff1b7224 */ /* 0x000fe400078e00ff */
[----:B------:R-:W-:Y:S01]  /*2f80*/  IMAD.HI.U32 R36, R5, R3, R4 ;  /* 0x0000000305247227 */ /* 0x000fe200078e0004 */
[----:B------:R-:W-:Y:S02]  /*2f90*/  IADD3.X R3, PT, PT, R30, UR13, RZ, P1, !PT ;  /* 0x0000000d1e037c10 */ /* 0x000fe40008ffe4ff */
[----:B------:R-:W-:-:S07]  /*2fa0*/  CS2R R30, SRZ ;  /* 0x00000000001e7805 */ /* 0x000fce000001ff00 */
.L_x_32:
[----:B------:R-:W-:Y:S01]  /*2fb0*/  IADD3 R38, PT, PT, R30, R22, R15 ;  /* 0x000000161e267210 */ /* 0x000fe20007ffe00f */
[----:B------:R-:W-:-:S03]  /*2fc0*/  IMAD.IADD R40, R26, 0x1, R31 ;  /* 0x000000011a287824 */ /* 0x000fc600078e021f */
[----:B------:R-:W-:Y:S02]  /*2fd0*/  IABS R5, R38 ;  /* 0x0000002600057213 */ /* 0x000fe40000000000 */
[----:B------:R-:W-:Y:S02]  /*2fe0*/  IABS R39, R40 ;  /* 0x0000002800277213 */ /* 0x000fe40000000000 */
[----:B------:R-:W-:Y:S01]  /*2ff0*/  ISETP.GE.AND P4, PT, R40, RZ, PT ;  /* 0x000000ff2800720c */ /* 0x000fe20003f86270 */
[----:B------:R-:W-:Y:S01]  /*3000*/  IMAD.HI.U32 R4, R35, R5, RZ ;  /* 0x0000000523047227 */ /* 0x000fe200078e00ff */
[----:B------:R-:W-:-:S03]  /*3010*/  MOV R35, R36 ;  /* 0x0000002400237202 */ /* 0x000fc60000000f00 */
[----:B------:R-:W-:-:S04]  /*3020*/  IMAD.MOV R4, RZ, RZ, -R4 ;  /* 0x000000ffff047224 */ /* 0x000fc800078e0a04 */
[----:B------:R-:W-:Y:S02]  /*3030*/  IMAD R5, R32, R4, R5 ;  /* 0x0000000420057224 */ /* 0x000fe400078e0205 */
[----:B------:R-:W-:-:S03]  /*3040*/  IMAD.HI.U32 R4, R35, R39, RZ ;  /* 0x0000002723047227 */ /* 0x000fc600078e00ff */
[----:B------:R-:W-:Y:S01]  /*3050*/  ISETP.GT.U32.AND P1, PT, R34, R5, PT ;  /* 0x000000052200720c */ /* 0x000fe20003f24070 */
[----:B------:R-:W-:-:S04]  /*3060*/  IMAD.MOV R4, RZ, RZ, -R4 ;  /* 0x000000ffff047224 */ /* 0x000fc800078e0a04 */
[----:B------:R-:W-:-:S08]  /*3070*/  IMAD R39, R32, R4, R39 ;  /* 0x0000000420277224 */ /* 0x000fd000078e0227 */
[----:B------:R-:W-:-:S05]  /*3080*/  @!P1 IMAD.IADD R5, R5, 0x1, -R32 ;  /* 0x0000000105059824 */ /* 0x000fca00078e0a20 */
[----:B------:R-:W-:Y:S01]  /*3090*/  ISETP.GT.U32.AND P1, PT, R34, R5, PT ;  /* 0x000000052200720c */ /* 0x000fe20003f24070 */
[----:B------:R-:W-:-:S05]  /*30a0*/  IMAD.MOV.U32 R34, RZ, RZ, R32 ;  /* 0x000000ffff227224 */ /* 0x000fca00078e0020 */
[----:B------:R-:W-:-:S07]  /*30b0*/  ISETP.GT.U32.AND P2, PT, R34, R39, PT ;  /* 0x000000272200720c */ /* 0x000fce0003f44070 */
[----:B------:R-:W-:-:S06]  /*30c0*/  @!P1 IMAD.IADD R5, R5, 0x1, -R32 ;  /* 0x0000000105059824 */ /* 0x000fcc00078e0a20 */
[----:B------:R-:W-:Y:S01]  /*30d0*/  @!P2 IMAD.IADD R39, R39, 0x1, -R32 ;  /* 0x000000012727a824 */ /* 0x000fe200078e0a20 */
[----:B------:R-:W-:-:S04]  /*30e0*/  ISETP.GE.AND P2, PT, R38, RZ, PT ;  /* 0x000000ff2600720c */ /* 0x000fc80003f46270 */
[----:B------:R-:W-:-:S09]  /*30f0*/  ISETP.GT.U32.AND P3, PT, R34, R39, PT ;  /* 0x000000272200720c */ /* 0x000fd20003f64070 */
[----:B------:R-:W-:-:S04]  /*3100*/  @!P2 IMAD.MOV R5, RZ, RZ, -R5 ;  /* 0x000000ffff05a224 */ /* 0x000fc800078e0a05 */
[----:B------:R-:W-:Y:S01]  /*3110*/  @!P3 IMAD.IADD R39, R39, 0x1, -R32 ;  /* 0x000000012727b824 */ /* 0x000fe200078e0a20 */
[----:B------:R-:W-:Y:S01]  /*3120*/  SEL R38, R37, R5, !P0 ;  /* 0x0000000525267207 */ /* 0x000fe20004000000 */
[----:B------:R-:W-:-:S04]  /*3130*/  IMAD.WIDE.U32 R4, R27, 0x4, R2 ;  /* 0x000000041b047825 */ /* 0x000fc800078e0002 */
[----:B------:R-:W-:Y:S02]  /*3140*/  @!P4 IMAD.MOV R39, RZ, RZ, -R39 ;  /* 0x000000ffff27c224 */ /* 0x000fe400078e0a27 */
[----:B------:R-:W-:Y:S02]  /*3150*/  IMAD R38, R38, 0x4, R33 ;  /* 0x0000000426267824 */ /* 0x000fe400078e0221 */
[----:B------:R-:W-:Y:S01]  /*3160*/  VIADD R27, R27, 0x1 ;  /* 0x000000011b1b7836 */ /* 0x000fe20000000000 */
[----:B------:R-:W-:Y:S02]  /*3170*/  SEL R39, R37, R39, !P0 ;  /* 0x0000002725277207 */ /* 0x000fe40004000000 */
[----:B------:R-:W-:Y:S02]  /*3180*/  LDS R41, [R38] ;  /* 0x0000000026297984 */ /* 0x000fe40000000800 */
[----:B------:R-:W-:-:S06]  /*3190*/  LEA R39, R39, UR6, 0x2 ;  /* 0x0000000627277c11 */ /* 0x000fcc000f8e10ff */
[----:B------:R-:W0:Y:S02]  /*31a0*/  LDS R39, [R39] ;  /* 0x0000000027277984 */ /* 0x000e240000000800 */
[----:B0-----:R-:W-:-:S13]  /*31b0*/  ISETP.GT.AND P1, PT, R41, R39, PT ;  /* 0x000000272900720c */ /* 0x001fda0003f24270 */
[----:B------:R-:W-:Y:S01]  /*31c0*/  @!P1 VIADD R30, R30, 0x1 ;  /* 0x000000011e1e9836 */ /* 0x000fe20000000000 */
[----:B------:R-:W-:Y:S01]  /*31d0*/  @P1 IADD3 R31, PT, PT, R31, 0x1, RZ ;  /* 0x000000011f1f1810 */ /* 0x000fe20007ffe0ff */
[----:B------:R0:W-:Y:S03]  /*31e0*/  @!P1 STG.E desc[UR10][R4.64], R41 ;  /* 0x0000002904009986 */ /* 0x0001e6000c10190a */
[----:B------:R-:W-:Y:S01]  /*31f0*/  ISETP.LT.AND P2, PT, R30, R21, PT ;  /* 0x000000151e00720c */ /* 0x000fe20003f41270 */
[----:B------:R0:W-:Y:S01]  /*3200*/  @P1 STG.E desc[UR10][R4.64], R39 ;  /* 0x0000002704001986 */ /* 0x0001e2000c10190a */
[----:B------:R-:W-:-:S13]  /*3210*/  ISETP.GE.AND P1, PT, R31, R28, PT ;  /* 0x0000001c1f00720c */ /* 0x000fda0003f26270 */
[----:B0-----:R-:W-:Y:S05]  /*3220*/  @!P1 BRA P2, `(.L_x_32) ;  /* 0xfffffffc00609947 */ /* 0x001fea000103ffff */
.L_x_31:
[----:B------:R-:W-:Y:S05]  /*3230*/  BSYNC.RECONVERGENT B2 ;  /* 0x0000000000027941 */ /* 0x000fea0003800200 */
.L_x_30:
[----:B------:R-:W-:Y:S01]  /*3240*/  ISETP.NE.AND P0, PT, R30, R21, PT ;  /* 0x000000151e00720c */ /* 0x000fe20003f05270 */
[----:B------:R-:W-:-:S12]  /*3250*/  BSSY.RECONVERGENT B2, `(.L_x_33) ;  /* 0x00000ef000027945 */ /* 0x000fd80003800200 */
[----:B------:R-:W-:Y:S05]  /*3260*/  @!P0 BRA `(.L_x_34) ;  /* 0x0000000c00088947 */ /* 0x000fea0003800000 */
[----:B------:R-:W-:Y:S01]  /*3270*/  ISETP.GE.AND P0, PT, R30, R21, PT ;  /* 0x000000151e00720c */ /* 0x000fe20003f06270 */
[----:B------:R-:W-:-:S12]  /*3280*/  BSSY.RECONVERGENT B3, `(.L_x_35) ;  /* 0x00000bf000037945 */ /* 0x000fd80003800200 */
[----:B------:R-:W-:Y:S05]  /*3290*/  @P0 BRA `(.L_x_36) ;  /* 0x0000000800f40947 */ /* 0x000fea0003800000 */
[----:B------:R-:W-:Y:S01]  /*32a0*/  IMAD.IADD R4, R22, 0x1, R30 ;  /* 0x0000000116047824 */ /* 0x000fe200078e021e */
[----:B------:R-:W-:Y:S01]  /*32b0*/  BSSY.RECONVERGENT B4, `(.L_x_37) ;  /* 0x0000051000047945 */ /* 0x000fe20003800200 */
[----:B------:R-:W-:Y:S02]  /*32c0*/  IMAD.MOV.U32 R35, RZ, RZ, R27 ;  /* 0x000000ffff237224 */ /* 0x000fe400078e001b */
[----:B------:R-:W-:Y:S02]  /*32d0*/  IMAD.IADD R26, R25, 0x1, -R4 ;  /* 0x00000001191a7824 */ /* 0x000fe400078e0a04 */
[----:B------:R-:W-:-:S03]  /*32e0*/  IMAD.MOV.U32 R33, RZ, RZ, R30 ;  /* 0x000000ffff217224 */ /* 0x000fc600078e001e */
[----:B------:R-:W-:-:S13]  /*32f0*/  LOP3.LUT P0, R26, R26, 0x3, RZ, 0xc0, !PT ;  /* 0x000000031a1a7812 */ /* 0x000fda000780c0ff */
[----:B------:R-:W-:Y:S05]  /*3300*/  @!P0 BRA `(.L_x_38) ;  /* 0x00000004002c8947 */ /* 0x000fea0003800000 */
[----:B------:R-:W0:Y:S01]  /*3310*/  LDC R32, c[0x0][0x3a0] ;  /* 0x0000e800ff207b82 */ /* 0x000e220000000800 */
[----:B------:R-:W-:Y:S01]  /*3320*/  IMAD.IADD R23, R4, 0x1, R15 ;  /* 0x0000000104177824 */ /* 0x000fe200078e020f */
[----:B------:R-:W1:Y:S04]  /*3330*/  LDCU.64 UR12, c[0x0][0x390] ;  /* 0x00007200ff0c77ac */ /* 0x000e680008000a00 */
[----:B------:R-:W-:Y:S02]  /*3340*/  IABS R34, R23 ;  /* 0x0000001700227213 */ /* 0x000fe40000000000 */
[----:B------:R-:W-:Y:S02]  /*3350*/  ISETP.GE.AND P1, PT, R23, RZ, PT ;  /* 0x000000ff1700720c */ /* 0x000fe40003f26270 */
[----:B0-----:R-:W-:-:S04]  /*3360*/  IABS R5, R32 ;  /* 0x0000002000057213 */ /* 0x001fc80000000000 */
[----:B------:R-:W0:Y:S08]  /*3370*/  I2F.RP R31, R5 ;  /* 0x00000005001f7306 */ /* 0x000e300000209400 */
[----:B0-----:R-:W0:Y:S02]  /*3380*/  MUFU.RCP R31, R31 ;  /* 0x0000001f001f7308 */ /* 0x001e240000001000 */
[----:B0-----:R-:W-:Y:S01]  /*3390*/  VIADD R33, R31, 0xffffffe ;  /* 0x0ffffffe1f217836 */ /* 0x001fe20000000000 */
[----:B------:R-:W-:-:S05]  /*33a0*/  MOV R31, 0x400 ;  /* 0x00000400001f7802 */ /* 0x000fca0000000f00 */
[----:B------:R0:W2:Y:S02]  /*33b0*/  F2I.FTZ.U32.TRUNC.NTZ R3, R33 ;  /* 0x0000002100037305 */ /* 0x0000a4000021f000 */
[----:B0-----:R-:W-:Y:S02]  /*33c0*/  VIADD R33, R30, 0x1 ;  /* 0x000000011e217836 */ /* 0x001fe40000000000 */
[----:B--2---:R-:W-:-:S04]  /*33d0*/  IMAD.MOV R2, RZ, RZ, -R3 ;  /* 0x000000ffff027224 */ /* 0x004fc800078e0a03 */
[----:B------:R-:W-:Y:S02]  /*33e0*/  IMAD R35, R2, R5, RZ ;  /* 0x0000000502237224 */ /* 0x000fe400078e02ff */
[----:B------:R-:W-:-:S05]  /*33f0*/  HFMA2 R2, -RZ, RZ, 0, 0 ;  /* 0x00000000ff027431 */ /* 0x000fca00000001ff */
[----:B------:R-:W-:-:S04]  /*3400*/  IMAD.HI.U32 R28, R3, R35, R2 ;  /* 0x00000023031c7227 */ /* 0x000fc800078e0002 */
[----:B------:R-:W-:Y:S02]  /*3410*/  IMAD.MOV.U32 R3, RZ, RZ, R34 ;  /* 0x000000ffff037224 */ /* 0x000fe400078e0022 */
[----:B------:R-:W0:Y:S01]  /*3420*/  S2R R34, SR_CgaCtaId ;  /* 0x0000000000227919 */ /* 0x000e220000008800 */
[----:B------:R-:W-:Y:S02]  /*3430*/  VIADD R35, R27, 0x1 ;  /* 0x000000011b237836 */ /* 0x000fe40000000000 */
[----:B------:R-:W-:-:S04]  /*3440*/  IMAD.HI.U32 R2, R28, R3, RZ ;  /* 0x000000031c027227 */ /* 0x000fc800078e00ff */
[----:B------:R-:W-:-:S04]  /*3450*/  IMAD.MOV R2, RZ, RZ, -R2 ;  /* 0x000000ffff027224 */ /* 0x000fc800078e0a02 */
[----:B------:R-:W-:-:S05]  /*3460*/  IMAD R2, R5, R2, R3 ;  /* 0x0000000205027224 */ /* 0x000fca00078e0203 */
[----:B------:R-:W-:-:S13]  /*3470*/  ISETP.GT.U32.AND P0, PT, R5, R2, PT ;  /* 0x000000020500720c */ /* 0x000fda0003f04070 */
[----:B------:R-:W-:Y:S01]  /*3480*/  @!P0 IMAD.IADD R2, R2, 0x1, -R5 ;  /* 0x0000000102028824 */ /* 0x000fe200078e0a05 */
[----:B0-----:R-:W-:-:S04]  /*3490*/  LEA R31, R34, R31, 0x18 ;  /* 0x0000001f221f7211 */ /* 0x001fc800078ec0ff */
[----:B------:R-:W-:-:S13]  /*34a0*/  ISETP.GT.U32.AND P0, PT, R5, R2, PT ;  /* 0x000000020500720c */ /* 0x000fda0003f04070 */
[----:B------:R-:W-:Y:S01]  /*34b0*/  @!P0 IMAD.IADD R2, R2, 0x1, -R5 ;  /* 0x0000000102028824 */ /* 0x000fe200078e0a05 */
[----:B------:R-:W-:Y:S02]  /*34c0*/  ISETP.NE.AND P0, PT, R32, RZ, PT ;  /* 0x000000ff2000720c */ /* 0x000fe40003f05270 */
[----:B------:R-:W-:Y:S01]  /*34d0*/  LOP3.LUT R32, RZ, R32, RZ, 0x33, !PT ;  /* 0x00000020ff207212 */ /* 0x000fe200078e33ff */
[----:B------:R-:W-:-:S05]  /*34e0*/  @!P1 IMAD.MOV R2, RZ, RZ, -R2 ;  /* 0x000000ffff029224 */ /* 0x000fca00078e0a02 */
[----:B------:R-:W-:-:S05]  /*34f0*/  SEL R2, R32, R2, !P0 ;  /* 0x0000000220027207 */ /* 0x000fca0004000000 */
[----:B------:R-:W-:Y:S01]  /*3500*/  IMAD R34, R2, 0x4, R31 ;  /* 0x0000000402227824 */ /* 0x000fe200078e021f */
[----:B-1----:R-:W-:-:S04]  /*3510*/  LEA R2, P1, R24, UR12, 0x2 ;  /* 0x0000000c18027c11 */ /* 0x002fc8000f8210ff */
[----:B------:R-:W0:Y:S01]  /*3520*/  LDS R37, [R34] ;  /* 0x0000000022257984 */ /* 0x000e220000000800 */
[----:B------:R-:W-:Y:S02]  /*3530*/  LEA.HI.X R3, R24, UR13, R29, 0x2, P1 ;  /* 0x0000000d18037c11 */ /* 0x000fe400088f141d */
[----:B------:R-:W-:Y:S01]  /*3540*/  ISETP.NE.AND P1, PT, R26, 0x1, PT ;  /* 0x000000011a00780c */ /* 0x000fe20003f25270 */
[----:B------:R-:W-:-:S05]  /*3550*/  IMAD.WIDE.U32 R2, R27, 0x4, R2 ;  /* 0x000000041b027825 */ /* 0x000fca00078e0002 */
[----:B0-----:R0:W-:Y:S07]  /*3560*/  STG.E desc[UR10][R2.64], R37 ;  /* 0x0000002502007986 */ /* 0x0011ee000c10190a */
[----:B------:R-:W-:Y:S05]  /*3570*/  @!P1 BRA `(.L_x_38) ;  /* 0x0000000000909947 */ /* 0x000fea0003800000 */
[----:B------:R-:W-:-:S05]  /*3580*/  VIADD R35, R23, 0x1 ;  /* 0x0000000117237836 */ /* 0x000fca0000000000 */
[----:B------:R-:W-:Y:S02]  /*3590*/  IABS R34, R35 ;  /* 0x0000002300227213 */ /* 0x000fe40000000000 */
[----:B------:R-:W-:Y:S01]  /*35a0*/  ISETP.GE.AND P2, PT, R35, RZ, PT ;  /* 0x000000ff2300720c */ /* 0x000fe20003f46270 */
[----:B------:R-:W-:Y:S02]  /*35b0*/  VIADD R35, R27, 0x2 ;  /* 0x000000021b237836 */ /* 0x000fe40000000000 */
[----:B------:R-:W-:-:S05]  /*35c0*/  IMAD.HI.U32 R33, R28, R34, RZ ;  /* 0x000000221c217227 */ /* 0x000fca00078e00ff */
[----:B------:R-:W-:-:S05]  /*35d0*/  IADD3 R33, PT, PT, -R33, RZ, RZ ;  /* 0x000000ff21217210 */ /* 0x000fca0007ffe1ff */
[----:B------:R-:W-:Y:S02]  /*35e0*/  IMAD R34, R5, R33, R34 ;  /* 0x0000002105227224 */ /* 0x000fe400078e0222 */
[----:B------:R-:W-:-:S03]  /*35f0*/  VIADD R33, R30, 0x2 ;  /* 0x000000021e217836 */ /* 0x000fc60000000000 */
[----:B------:R-:W-:-:S13]  /*3600*/  ISETP.GT.U32.AND P1, PT, R5, R34, PT ;  /* 0x000000220500720c */ /* 0x000fda0003f24070 */
[----:B------:R-:W-:-:S05]  /*3610*/  @!P1 IMAD.IADD R34, R34, 0x1, -R5 ;  /* 0x0000000122229824 */ /* 0x000fca00078e0a05 */
[----:B------:R-:W-:-:S13]  /*3620*/  ISETP.GT.U32.AND P1, PT, R5, R34, PT ;  /* 0x000000220500720c */ /* 0x000fda0003f24070 */
[----:B------:R-:W-:Y:S01]  /*3630*/  @!P1 IMAD.IADD R34, R34, 0x1, -R5 ;  /* 0x0000000122229824 */ /* 0x000fe200078e0a05 */
[----:B------:R-:W-:-:S03]  /*3640*/  ISETP.NE.AND P1, PT, R26, 0x2, PT ;  /* 0x000000021a00780c */ /* 0x000fc60003f25270 */
[----:B------:R-:W-:-:S05]  /*3650*/  @!P2 IMAD.MOV R34, RZ, RZ, -R34 ;  /* 0x000000ffff22a224 */ /* 0x000fca00078e0a22 */
[----:B------:R-:W-:-:S05]  /*3660*/  SEL R34, R32, R34, !P0 ;  /* 0x0000002220227207 */ /* 0x000fca0004000000 */
[----:B------:R-:W-:-:S05]  /*3670*/  IMAD R34, R34, 0x4, R31 ;  /* 0x0000000422227824 */ /* 0x000fca00078e021f */
[----:B0-----:R-:W0:Y:S04]  /*3680*/  LDS R37, [R34] ;  /* 0x0000000022257984 */ /* 0x001e280000000800 */
[----:B0-----:R1:W-:Y:S01]  /*3690*/  STG.E desc[UR10][R2.64+0x4], R37 ;  /* 0x0000042502007986 */ /* 0x0013e2000c10190a */
[----:B------:R-:W-:Y:S05]  /*36a0*/  @!P1 BRA `(.L_x_38) ;  /* 0x0000000000449947 */ /* 0x000fea0003800000 */
[----:B------:R-:W-:Y:S02]  /*36b0*/  VIADD R23, R23, 0x2 ;  /* 0x0000000217177836 */ /* 0x000fe40000000000 */
[----:B------:R-:W-:Y:S02]  /*36c0*/  VIADD R35, R27, 0x3 ;  /* 0x000000031b237836 */ /* 0x000fe40000000000 */
[----:B------:R-:W-:Y:S01]  /*36d0*/  VIADD R33, R30, 0x3 ;  /* 0x000000031e217836 */ /* 0x000fe20000000000 */
[----:B------:R-:W-:Y:S02]  /*36e0*/  IABS R26, R23 ;  /* 0x00000017001a7213 */ /* 0x000fe40000000000 */
[----:B------:R-:W-:-:S03]  /*36f0*/  ISETP.GE.AND P2, PT, R23, RZ, PT ;  /* 0x000000ff1700720c */ /* 0x000fc60003f46270 */
[----:B------:R-:W-:-:S04]  /*3700*/  IMAD.HI.U32 R28, R28, R26, RZ ;  /* 0x0000001a1c1c7227 */ /* 0x000fc800078e00ff */
[----:B------:R-:W-:-:S04]  /*3710*/  IMAD.MOV R28, RZ, RZ, -R28 ;  /* 0x000000ffff1c7224 */ /* 0x000fc800078e0a1c */
[----:B------:R-:W-:-:S05]  /*3720*/  IMAD R26, R5, R28, R26 ;  /* 0x0000001c051a7224 */ /* 0x000fca00078e021a */
[----:B------:R-:W-:-:S13]  /*3730*/  ISETP.GT.U32.AND P1, PT, R5, R26, PT ;  /* 0x0000001a0500720c */ /* 0x000fda0003f24070 */
[----:B------:R-:W-:-:S05]  /*3740*/  @!P1 IMAD.IADD R26, R26, 0x1, -R5 ;  /* 0x000000011a1a9824 */ /* 0x000fca00078e0a05 */
[----:B------:R-:W-:-:S13]  /*3750*/  ISETP.GT.U32.AND P1, PT, R5, R26, PT ;  /* 0x0000001a0500720c */ /* 0x000fda0003f24070 */
[----:B------:R-:W-:-:S05]  /*3760*/  @!P1 IADD3 R26, PT, PT, R26, -R5, RZ ;  /* 0x800000051a1a9210 */ /* 0x000fca0007ffe0ff */
[----:B------:R-:W-:-:S05]  /*3770*/  @!P2 IMAD.MOV R26, RZ, RZ, -R26 ;  /* 0x000000ffff1aa224 */ /* 0x000fca00078e0a1a */
[----:B------:R-:W-:-:S05]  /*3780*/  SEL R26, R32, R26, !P0 ;  /* 0x0000001a201a7207 */ /* 0x000fca0004000000 */
[----:B------:R-:W-:-:S05]  /*3790*/  IMAD R26, R26, 0x4, R31 ;  /* 0x000000041a1a7824 */ /* 0x000fca00078e021f */
[----:B------:R-:W0:Y:S04]  /*37a0*/  LDS R5, [R26] ;  /* 0x000000001a057984 */ /* 0x000e280000000800 */
[----:B0-----:R2:W-:Y:S02]  /*37b0*/  STG.E desc[UR10][R2.64+0x8], R5 ;  /* 0x0000080502007986 */ /* 0x0015e4000c10190a */
.L_x_38:
[----:B------:R-:W-:Y:S05]  /*37c0*/  BSYNC.RECONVERGENT B4 ;  /* 0x0000000000047941 */ /* 0x000fea0003800200 */
.L_x_37:
[----:B------:R-:W-:-:S05]  /*37d0*/  IMAD.IADD R4, R4, 0x1, -R25 ;  /* 0x0000000104047824 */ /* 0x000fca00078e0a19 */
[----:B------:R-:W-:-:S13]  /*37e0*/  ISETP.GT.U32.AND P0, PT, R4, -0x4, PT ;  /* 0xfffffffc0400780c */ /* 0x000fda0003f04070 */
[----:B------:R-:W-:Y:S05]  /*37f0*/  @P0 BRA `(.L_x_36) ;  /* 0x00000004009c0947 */ /* 0x000fea0003800000 */
[----:B012---:R-:W0:Y:S01]  /*3800*/  LDC R2, c[0x0][0x3a0] ;  /* 0x0000e800ff027b82 */ /* 0x007e220000000800 */
[----:B------:R-:W1:Y:S01]  /*3810*/  LDCU.64 UR12, c[0x0][0x390] ;  /* 0x00007200ff0c77ac */ /* 0x000e620008000a00 */
[C---:B------:R-:W-:Y:S01]  /*3820*/  SHF.L.U64.HI R5, R24.reuse, 0x2, R29 ;  /* 0x0000000218057819 */ /* 0x040fe2000001021d */
[----:B------:R-:W-:Y:S01]  /*3830*/  IMAD.SHL.U32 R4, R24, 0x4, RZ ;  /* 0x0000000418047824 */ /* 0x000fe200078e00ff */
[----:B------:R-:W-:Y:S02]  /*3840*/  IADD3 R22, PT, PT, R22, R33, R15 ;  /* 0x0000002116167210 */ /* 0x000fe40007ffe00f */
[----:B------:R-:W-:Y:S01]  /*3850*/  IADD3 R33, PT, PT, R33, 0x1, RZ ;  /* 0x0000000121217810 */ /* 0x000fe20007ffe0ff */
[----:B------:R-:W-:-:S03]  /*3860*/  IMAD.WIDE.U32 R4, R35, 0x4, R4 ;  /* 0x0000000423047825 */ /* 0x000fc600078e0004 */
[----:B-1----:R-:W-:-:S04]  /*3870*/  IADD3 R4, P0, PT, R4, UR12, RZ ;  /* 0x0000000c04047c10 */ /* 0x002fc8000ff1e0ff */
[----:B------:R-:W-:Y:S02]  /*3880*/  IADD3 R4, P1, PT, R4, 0x8, RZ ;  /* 0x0000000804047810 */ /* 0x000fe40007f3e0ff */
[----:B0-----:R-:W-:Y:S02]  /*3890*/  IABS R23, R2 ;  /* 0x0000000200177213 */ /* 0x001fe40000000000 */
[----:B------:R-:W-:Y:S02]  /*38a0*/  IADD3.X R5, PT, PT, RZ, UR13, R5, P1, P0 ;  /* 0x0000000dff057c10 */ /* 0x000fe40008fe0405 */
[----:B------:R-:W0:Y:S08]  /*38b0*/  I2F.RP R25, R23 ;  /* 0x0000001700197306 */ /* 0x000e300000209400 */
[----:B0-----:R-:W0:Y:S02]  /*38c0*/  MUFU.RCP R25, R25 ;  /* 0x0000001900197308 */ /* 0x001e240000001000 */
[----:B0-----:R-:W-:-:S06]  /*38d0*/  VIADD R2, R25, 0xffffffe ;  /* 0x0ffffffe19027836 */ /* 0x001fcc0000000000 */
[----:B------:R0:W1:Y:S02]  /*38e0*/  F2I.FTZ.U32.TRUNC.NTZ R3, R2 ;  /* 0x0000000200037305 */ /* 0x000064000021f000 */
[----:B0-----:R-:W-:Y:S02]  /*38f0*/  IMAD.MOV.U32 R2, RZ, RZ, RZ ;  /* 0x000000ffff027224 */ /* 0x001fe400078e00ff */
[----:B-1----:R-:W-:-:S04]  /*3900*/  IMAD.MOV R24, RZ, RZ, -R3 ;  /* 0x000000ffff187224 */ /* 0x002fc800078e0a03 */
[----:B------:R-:W-:-:S04]  /*3910*/  IMAD R25, R24, R23, RZ ;  /* 0x0000001718197224 */ /* 0x000fc800078e02ff */
[----:B------:R-:W-:-:S07]  /*3920*/  IMAD.HI.U32 R24, R3, R25, R2 ;  /* 0x0000001903187227 */ /* 0x000fce00078e0002 */
.L_x_39:
[----:B---3--:R-:W0:Y:S01]  /*3930*/  LDC R25, c[0x0][0x3a0] ;  /* 0x0000e800ff197b82 */ /* 0x008e220000000800 */
[----:B------:R-:W-:Y:S01]  /*3940*/  IABS R29, R22 ;  /* 0x00000016001d7213 */ /* 0x000fe20000000000 */
[----:B------:R-:W-:Y:S01]  /*3950*/  VIADD R27, R22, 0x1 ;  /* 0x00000001161b7836 */ /* 0x000fe20000000000 */
[----:B------:R-:W-:-:S03]  /*3960*/  UMOV UR5, 0x400 ;  /* 0x0000040000057882 */ /* 0x000fc60000000000 */
[----:B------:R-:W-:Y:S01]  /*3970*/  IMAD.HI.U32 R24, R24, R29, RZ ;  /* 0x0000001d18187227 */ /* 0x000fe200078e00ff */
[----:B------:R-:W-:Y:S01]  /*3980*/  IABS R35, R27 ;  /* 0x0000001b00237213 */ /* 0x000fe20000000000 */
[----:B------:R-:W1:Y:S02]  /*3990*/  S2UR UR7, SR_CgaCtaId ;  /* 0x00000000000779c3 */ /* 0x000e640000008800 */
[----:B------:R-:W-:Y:S01]  /*39a0*/  IMAD.MOV R24, RZ, RZ, -R24 ;  /* 0x000000ffff187224 */ /* 0x000fe200078e0a18 */
[----:B0-----:R-:W-:-:S04]  /*39b0*/  IABS R26, R25 ;  /* 0x00000019001a7213 */ /* 0x001fc80000000000 */
[----:B------:R-:W0:Y:S01]  /*39c0*/  I2F.RP R30, R26 ;  /* 0x0000001a001e7306 */ /* 0x000e220000209400 */
[----:B------:R-:W-:Y:S02]  /*39d0*/  IMAD R28, R26, R24, R29 ;  /* 0x000000181a1c7224 */ /* 0x000fe400078e021d */
[----:B------:R-:W-:Y:S01]  /*39e0*/  VIADD R29, R22, 0x2 ;  /* 0x00000002161d7836 */ /* 0x000fe20000000000 */
[----:B-1----:R-:W-:Y:S02]  /*39f0*/  ULEA UR5, UR7, UR5, 0x18 ;  /* 0x0000000507057291 */ /* 0x002fe4000f8ec0ff */
[----:B------:R-:W-:Y:S02]  /*3a00*/  ISETP.GT.U32.AND P0, PT, R23, R28, PT ;  /* 0x0000001c1700720c */ /* 0x000fe40003f04070 */
[----:B------:R-:W-:Y:S01]  /*3a10*/  IABS R37, R29 ;  /* 0x0000001d00257213 */ /* 0x000fe20000000000 */
[----:B0-----:R-:W0:Y:S10]  /*3a20*/  MUFU.RCP R30, R30 ;  /* 0x0000001e001e7308 */ /* 0x001e340000001000 */
[----:B------:R-:W-:-:S05]  /*3a30*/  @!P0 IMAD.IADD R28, R28, 0x1, -R26 ;  /* 0x000000011c1c8824 */ /* 0x000fca00078e0a1a */
[----:B------:R-:W-:Y:S01]  /*3a40*/  ISETP.GT.U32.AND P6, PT, R23, R28, PT ;  /* 0x0000001c1700720c */ /* 0x000fe20003fc4070 */
[--C-:B------:R-:W-:Y:S02]  /*3a50*/  IMAD.MOV.U32 R23, RZ, RZ, R26.reuse ;  /* 0x000000ffff177224 */ /* 0x100fe400078e001a */
[----:B0-----:R-:W-:Y:S02]  /*3a60*/  VIADD R2, R30, 0xffffffe ;  /* 0x0ffffffe1e027836 */ /* 0x001fe40000000000 */
[----:B------:R-:W-:Y:S02]  /*3a70*/  VIADD R30, R22, 0x3 ;  /* 0x00000003161e7836 */ /* 0x000fe40000000000 */
[----:B------:R0:W1:Y:S06]  /*3a80*/  F2I.FTZ.U32.TRUNC.NTZ R3, R2 ;  /* 0x0000000200037305 */ /* 0x00006c000021f000 */
[----:B------:R-:W-:Y:S01]  /*3a90*/  @!P6 IMAD.IADD R28, R28, 0x1, -R26 ;  /* 0x000000011c1ce824 */ /* 0x000fe200078e0a1a */
[----:B------:R-:W-:-:S02]  /*3aa0*/  IABS R39, R30 ;  /* 0x0000001e00277213 */ /* 0x000fc40000000000 */
[----:B------:R-:W-:Y:S01]  /*3ab0*/  ISETP.GE.AND P6, PT, R30, RZ, PT ;  /* 0x000000ff1e00720c */ /* 0x000fe20003fc6270 */
[----:B0-----:R-:W-:Y:S02]  /*3ac0*/  IMAD.MOV.U32 R2, RZ, RZ, RZ ;  /* 0x000000ffff027224 */ /* 0x001fe400078e00ff */
[----:B-1----:R-:W-:-:S04]  /*3ad0*/  IMAD.MOV R31, RZ, RZ, -R3 ;  /* 0x000000ffff1f7224 */ /* 0x002fc800078e0a03 */
[----:B------:R-:W-:-:S04]  /*3ae0*/  IMAD R31, R31, R26, RZ ;  /* 0x0000001a1f1f7224 */ /* 0x000fc800078e02ff */
[----:B------:R-:W-:-:S06]  /*3af0*/  IMAD.HI.U32 R24, R3, R31, R2 ;  /* 0x0000001f03187227 */ /* 0x000fcc00078e0002 */
[----:B------:R-:W-:-:S04]  /*3b00*/  IMAD.HI.U32 R3, R24, R37, RZ ;  /* 0x0000002518037227 */ /* 0x000fc800078e00ff */
[----:B------:R-:W-:Y:S01]  /*3b10*/  IMAD.HI.U32 R31, R24, R39, RZ ;  /* 0x00000027181f7227 */ /* 0x000fe200078e00ff */
[----:B------:R-:W-:-:S03]  /*3b20*/  IADD3 R3, PT, PT, -R3, RZ, RZ ;  /* 0x000000ff03037210 */ /* 0x000fc60007ffe1ff */
[----:B------:R-:W-:-:S04]  /*3b30*/  IMAD.HI.U32 R2, R24, R35, RZ ;  /* 0x0000002318027227 */ /* 0x000fc800078e00ff */
[----:B------:R-:W-:Y:S02]  /*3b40*/  IMAD.MOV R31, RZ, RZ, -R31 ;  /* 0x000000ffff1f7224 */ /* 0x000fe400078e0a1f */
[----:B------:R-:W-:Y:S02]  /*3b50*/  IMAD.MOV R2, RZ, RZ, -R2 ;  /* 0x000000ffff027224 */ /* 0x000fe400078e0a02 */
[C---:B------:R-:W-:Y:S02]  /*3b60*/  IMAD R31, R26.reuse, R31, R39 ;  /* 0x0000001f1a1f7224 */ /* 0x040fe400078e0227 */
[C---:B------:R-:W-:Y:S02]  /*3b70*/  IMAD R2, R26.reuse, R2, R35 ;  /* 0x000000021a027224 */ /* 0x040fe400078e0223 */
[----:B------:R-:W-:Y:S01]  /*3b80*/  IMAD R3, R26, R3, R37 ;  /* 0x000000031a037224 */ /* 0x000fe200078e0225 */
[C---:B------:R-:W-:Y:S02]  /*3b90*/  ISETP.GT.U32.AND P2, PT, R23.reuse, R31, PT ;  /* 0x0000001f1700720c */ /* 0x040fe40003f44070 */
[----:B------:R-:W-:-:S02]  /*3ba0*/  ISETP.GT.U32.AND P0, PT, R23, R2, PT ;  /* 0x000000021700720c */ /* 0x000fc40003f04070 */
[----:B------:R-:W-:-:S09]  /*3bb0*/  ISETP.GT.U32.AND P1, PT, R23, R3, PT ;  /* 0x000000031700720c */ /* 0x000fd20003f24070 */
[--C-:B------:R-:W-:Y:S01]  /*3bc0*/  @!P2 IMAD.IADD R31, R31, 0x1, -R26.reuse ;  /* 0x000000011f1fa824 */ /* 0x100fe200078e0a1a */
[----:B------:R-:W-:Y:S01]  /*3bd0*/  ISETP.GE.AND P2, PT, R27, RZ, PT ;  /* 0x000000ff1b00720c */ /* 0x000fe20003f46270 */
[--C-:B------:R-:W-:Y:S01]  /*3be0*/  @!P0 IMAD.IADD R2, R2, 0x1, -R26.reuse ;  /* 0x0000000102028824 */ /* 0x100fe200078e0a1a */
[C---:B------:R-:W-:Y:S01]  /*3bf0*/  ISETP.GE.AND P0, PT, R22.reuse, RZ, PT ;  /* 0x000000ff1600720c */ /* 0x040fe20003f06270 */
[----:B------:R-:W-:Y:S01]  /*3c00*/  @!P1 IMAD.IADD R3, R3, 0x1, -R26 ;  /* 0x0000000103039824 */ /* 0x000fe200078e0a1a */
[C---:B------:R-:W-:Y:S01]  /*3c10*/  ISETP.GT.U32.AND P3, PT, R23.reuse, R31, PT ;  /* 0x0000001f1700720c */ /* 0x040fe20003f64070 */
[----:B------:R-:W-:Y:S01]  /*3c20*/  VIADD R22, R22, 0x4 ;  /* 0x0000000416167836 */ /* 0x000fe20000000000 */
[C---:B------:R-:W-:Y:S02]  /*3c30*/  ISETP.GT.U32.AND P5, PT, R23.reuse, R2, PT ;  /* 0x000000021700720c */ /* 0x040fe40003fa4070 */
[----:B------:R-:W-:Y:S02]  /*3c40*/  ISETP.GT.U32.AND P4, PT, R23, R3, PT ;  /* 0x000000031700720c */ /* 0x000fe40003f84070 */
[----:B------:R-:W-:-:S05]  /*3c50*/  ISETP.GE.AND P1, PT, R29, RZ, PT ;  /* 0x000000ff1d00720c */ /* 0x000fca0003f26270 */
[----:B------:R-:W-:Y:S02]  /*3c60*/  @!P0 IADD3 R28, PT, PT, -R28, RZ, RZ ;  /* 0x000000ff1c1c8210 */ /* 0x000fe40007ffe1ff */
[--C-:B------:R-:W-:Y:S01]  /*3c70*/  @!P3 IMAD.IADD R31, R31, 0x1, -R26.reuse ;  /* 0x000000011f1fb824 */ /* 0x100fe200078e0a1a */
[----:B------:R-:W-:Y:S01]  /*3c80*/  ISETP.NE.AND P3, PT, R25, RZ, PT ;  /* 0x000000ff1900720c */ /* 0x000fe20003f65270 */
[--C-:B------:R-:W-:Y:S01]  /*3c90*/  @!P5 IMAD.IADD R2, R2, 0x1, -R26.reuse ;  /* 0x000000010202d824 */ /* 0x100fe200078e0a1a */
[----:B------:R-:W-:Y:S01]  /*3ca0*/  LOP3.LUT R25, RZ, R25, RZ, 0x33, !PT ;  /* 0x00000019ff197212 */ /* 0x000fe200078e33ff */
[----:B------:R-:W-:Y:S02]  /*3cb0*/  @!P4 IMAD.IADD R3, R3, 0x1, -R26 ;  /* 0x000000010303c824 */ /* 0x000fe400078e0a1a */
[----:B------:R-:W-:Y:S01]  /*3cc0*/  @!P6 IMAD.MOV R31, RZ, RZ, -R31 ;  /* 0x000000ffff1fe224 */ /* 0x000fe200078e0a1f */
[----:B------:R-:W-:Y:S01]  /*3cd0*/  SEL R28, R25, R28, !P3 ;  /* 0x0000001c191c7207 */ /* 0x000fe20005800000 */
[----:B------:R-:W-:-:S02]  /*3ce0*/  @!P2 IMAD.MOV R2, RZ, RZ, -R2 ;  /* 0x000000ffff02a224 */ /* 0x000fc400078e0a02 */
[----:B------:R-:W-:Y:S01]  /*3cf0*/  @!P1 IMAD.MOV R3, RZ, RZ, -R3 ;  /* 0x000000ffff039224 */ /* 0x000fe200078e0a03 */
[C---:B------:R-:W-:Y:S02]  /*3d00*/  SEL R31, R25.reuse, R31, !P3 ;  /* 0x0000001f191f7207 */ /* 0x040fe40005800000 */
[C---:B------:R-:W-:Y:S02]  /*3d10*/  SEL R2, R25.reuse, R2, !P3 ;  /* 0x0000000219027207 */ /* 0x040fe40005800000 */
[----:B------:R-:W-:Y:S02]  /*3d20*/  SEL R3, R25, R3, !P3 ;  /* 0x0000000319037207 */ /* 0x000fe40005800000 */
[----:B------:R-:W-:Y:S02]  /*3d30*/  LEA R31, R31, UR5, 0x2 ;  /* 0x000000051f1f7c11 */ /* 0x000fe4000f8e10ff */
[----:B------:R-:W-:Y:S02]  /*3d40*/  LEA R28, R28, UR5, 0x2 ;  /* 0x000000051c1c7c11 */ /* 0x000fe4000f8e10ff */
[----:B------:R-:W-:-:S02]  /*3d50*/  LEA R2, R2, UR5, 0x2 ;  /* 0x0000000502027c11 */ /* 0x000fc4000f8e10ff */
[----:B------:R-:W-:Y:S01]  /*3d60*/  LEA R3, R3, UR5, 0x2 ;  /* 0x0000000503037c11 */ /* 0x000fe2000f8e10ff */
[----:B------:R-:W0:Y:S04]  /*3d70*/  LDS R25, [R28] ;  /* 0x000000001c197984 */ /* 0x000e280000000800 */
[----:B------:R1:W2:Y:S04]  /*3d80*/  LDS R27, [R2] ;  /* 0x00000000021b7984 */ /* 0x0002a80000000800 */
[----:B------:R3:W4:Y:S04]  /*3d90*/  LDS R29, [R3] ;  /* 0x00000000031d7984 */ /* 0x0007280000000800 */
[----:B------:R-:W5:Y:S01]  /*3da0*/  LDS R31, [R31] ;  /* 0x000000001f1f7984 */ /* 0x000f620000000800 */
[----:B-1----:R-:W-:-:S02]  /*3db0*/  IMAD.MOV.U32 R2, RZ, RZ, R4 ;  /* 0x000000ffff027224 */ /* 0x002fc400078e0004 */
[C---:B------:R-:W-:Y:S02]  /*3dc0*/  VIADD R4, R33.reuse, 0x3 ;  /* 0x0000000321047836 */ /* 0x040fe40000000000 */
[----:B---3--:R-:W-:Y:S02]  /*3dd0*/  IMAD.MOV.U32 R3, RZ, RZ, R5 ;  /* 0x000000ffff037224 */ /* 0x008fe400078e0005 */
[----:B------:R-:W-:Y:S01]  /*3de0*/  VIADD R33, R33, 0x4 ;  /* 0x0000000421217836 */ /* 0x000fe20000000000 */
[----:B------:R-:W-:Y:S02]  /*3df0*/  ISETP.GE.AND P0, PT, R4, R21, PT ;  /* 0x000000150400720c */ /* 0x000fe40003f06270 */
[----:B------:R-:W-:-:S05]  /*3e00*/  IADD3 R4, P1, PT, R2, 0x10, RZ ;  /* 0x0000001002047810 */ /* 0x000fca0007f3e0ff */
[----:B------:R-:W-:Y:S01]  /*3e10*/  IMAD.X R5, RZ, RZ, R3, P1 ;  /* 0x000000ffff057224 */ /* 0x000fe200008e0603 */
[----:B0-----:R3:W-:Y:S04]  /*3e20*/  STG.E desc[UR10][R2.64+-0x8], R25 ;  /* 0xfffff81902007986 */ /* 0x0017e8000c10190a */
[----:B--2---:R3:W-:Y:S04]  /*3e30*/  STG.E desc[UR10][R2.64+-0x4], R27 ;  /* 0xfffffc1b02007986 */ /* 0x0047e8000c10190a */
[----:B----4-:R3:W-:Y:S04]  /*3e40*/  STG.E desc[UR10][R2.64], R29 ;  /* 0x0000001d02007986 */ /* 0x0107e8000c10190a */
[----:B-----5:R3:W-:Y:S01]  /*3e50*/  STG.E desc[UR10][R2.64+0x4], R31 ;  /* 0x0000041f02007986 */ /* 0x0207e2000c10190a */
[----:B------:R-:W-:Y:S05]  /*3e60*/  @!P0 BRA `(.L_x_39) ;  /* 0xfffffff800b08947 */ /* 0x000fea000383ffff */
.L_x_36:
[----:B------:R-:W-:Y:S05]  /*3e70*/  BSYNC.RECONVERGENT B3 ;  /* 0x0000000000037941 */ /* 0x000fea0003800200 */
.L_x_35:
[----:B------:R-:W-:Y:S05]  /*3e80*/  BRA `(.L_x_40) ;  /* 0x0000000000ac7947 */ /* 0x000fea0003800000 */
.L_x_34:
[----:B------:R-:W-:-:S13]  /*3e90*/  ISETP.GE.AND P0, PT, R31, R28, PT ;  /* 0x0000001c1f00720c */ /* 0x000fda0003f06270 */
[----:B------:R-:W-:Y:S05]  /*3ea0*/  @P0 BRA `(.L_x_40) ;  /* 0x0000000000a40947 */ /* 0x000fea0003800000 */
[----:B------:R-:W0:Y:S01]  /*3eb0*/  LDC R22, c[0x0][0x3a0] ;  /* 0x0000e800ff167b82 */ /* 0x000e220000000800 */
[----:B------:R-:W1:Y:S01]  /*3ec0*/  LDCU.64 UR12, c[0x0][0x390] ;  /* 0x00007200ff0c77ac */ /* 0x000e620008000a00 */
[----:B------:R-:W-:Y:S02]  /*3ed0*/  SHF.R.S32.HI R3, RZ, 0x1f, R23 ;  /* 0x0000001fff037819 */ /* 0x000fe40000011417 */
[----:B------:R-:W-:Y:S02]  /*3ee0*/  IADD3 R23, P0, P1, R23, R14, R9 ;  /* 0x0000000e17177210 */ /* 0x000fe4000791e009 */
[----:B------:R-:W-:-:S04]  /*3ef0*/  SHF.R.S32.HI R2, RZ, 0x1f, R14 ;  /* 0x0000001fff027819 */ /* 0x000fc8000001140e */
[----:B------:R-:W-:Y:S02]  /*3f00*/  IADD3.X R4, PT, PT, R3, R2, R17, P0, P1 ;  /* 0x0000000203047210 */ /* 0x000fe400007e2411 */
[----:B-1----:R-:W-:-:S04]  /*3f10*/  LEA R2, P0, R23, UR12, 0x2 ;  /* 0x0000000c17027c11 */ /* 0x002fc8000f8010ff */
[----:B------:R-:W-:Y:S01]  /*3f20*/  LEA.HI.X R3, R23, UR13, R4, 0x2, P0 ;  /* 0x0000000d17037c11 */ /* 0x000fe200080f1404 */
[----:B------:R-:W-:Y:S01]  /*3f30*/  IMAD.MOV.U32 R4, RZ, RZ, RZ ;  /* 0x000000ffff047224 */ /* 0x000fe200078e00ff */
[----:B0-----:R-:W-:Y:S02]  /*3f40*/  IABS R21, R22 ;  /* 0x0000001600157213 */ /* 0x001fe40000000000 */
[----:B------:R-:W-:Y:S02]  /*3f50*/  ISETP.NE.AND P2, PT, R22, RZ, PT ;  /* 0x000000ff1600720c */ /* 0x000fe40003f45270 */
[----:B------:R-:W0:Y:S08]  /*3f60*/  I2F.RP R24, R21 ;  /* 0x0000001500187306 */ /* 0x000e300000209400 */
[----:B0-----:R-:W0:Y:S02]  /*3f70*/  MUFU.RCP R24, R24 ;  /* 0x0000001800187308 */ /* 0x001e240000001000 */
[----:B0-----:R-:W-:-:S06]  /*3f80*/  IADD3 R5, PT, PT, R24, 0xffffffe, RZ ;  /* 0x0ffffffe18057810 */ /* 0x001fcc0007ffe0ff */
[----:B------:R-:W0:Y:S02]  /*3f90*/  F2I.FTZ.U32.TRUNC.NTZ R5, R5 ;  /* 0x0000000500057305 */ /* 0x000e24000021f000 */
[----:B0-----:R-:W-:-:S04]  /*3fa0*/  IMAD.MOV R30, RZ, RZ, -R5 ;  /* 0x000000ffff1e7224 */ /* 0x001fc800078e0a05 */
[----:B------:R-:W-:-:S04]  /*3fb0*/  IMAD R25, R30, R21, RZ ;  /* 0x000000151e197224 */ /* 0x000fc800078e02ff */
[----:B------:R-:W-:Y:S01]  /*3fc0*/  IMAD.HI.U32 R24, R5, R25, R4 ;  /* 0x0000001905187227 */ /* 0x000fe200078e0004 */
[----:B------:R-:W-:-:S07]  /*3fd0*/  LOP3.LUT R25, RZ, R22, RZ, 0x33, !PT ;  /* 0x00000016ff197212 */ /* 0x000fce00078e33ff */
.L_x_41:
[----:B----4-:R-:W0:Y:S01]  /*3fe0*/  LDC R4, c[0x0][0x3a0] ;  /* 0x0000e800ff047b82 */ /* 0x010e220000000800 */
[----:B------:R-:W-:Y:S02]  /*3ff0*/  IMAD.IADD R22, R26, 0x1, R31 ;  /* 0x000000011a167824 */ /* 0x000fe400078e021f */
[----:B------:R-:W-:-:S03]  /*4000*/  VIADD R31, R31, 0x1 ;  /* 0x000000011f1f7836 */ /* 0x000fc60000000000 */
[----:B------:R-:W-:Y:S02]  /*4010*/  IABS R5, R22 ;  /* 0x0000001600057213 */ /* 0x000fe40000000000 */
[----:B------:R-:W-:Y:S02]  /*4020*/  ISETP.GE.AND P1, PT, R22, RZ, PT ;  /* 0x000000ff1600720c */ /* 0x000fe40003f26270 */
[----:B0-----:R-:W-:Y:S01]  /*4030*/  IABS R23, R4 ;  /* 0x0000000400177213 */ /* 0x001fe20000000000 */
[----:B------:R-:W-:-:S04]  /*4040*/  IMAD.HI.U32 R4, R24, R5, RZ ;  /* 0x0000000518047227 */ /* 0x000fc800078e00ff */
[----:B------:R-:W-:-:S04]  /*4050*/  IMAD.MOV R4, RZ, RZ, -R4 ;  /* 0x000000ffff047224 */ /* 0x000fc800078e0a04 */
[----:B------:R-:W-:-:S05]  /*4060*/  IMAD R4, R23, R4, R5 ;  /* 0x0000000417047224 */ /* 0x000fca00078e0205 */
[----:B------:R-:W-:-:S13]  /*4070*/  ISETP.GT.U32.AND P0, PT, R21, R4, PT ;  /* 0x000000041500720c */ /* 0x000fda0003f04070 */
[----:B------:R-:W-:-:S05]  /*4080*/  @!P0 IMAD.IADD R4, R4, 0x1, -R23 ;  /* 0x0000000104048824 */ /* 0x000fca00078e0a17 */
[----:B------:R-:W-:-:S13]  /*4090*/  ISETP.GT.U32.AND P0, PT, R21, R4, PT ;  /* 0x000000041500720c */ /* 0x000fda0003f04070 */
[----:B------:R-:W-:Y:S01]  /*40a0*/  @!P0 IMAD.IADD R4, R4, 0x1, -R23 ;  /* 0x0000000104048824 */ /* 0x000fe200078e0a17 */
[----:B------:R-:W-:-:S03]  /*40b0*/  ISETP.GE.AND P0, PT, R31, R28, PT ;  /* 0x0000001c1f00720c */ /* 0x000fc60003f06270 */
[----:B------:R-:W-:-:S05]  /*40c0*/  @!P1 IMAD.MOV R4, RZ, RZ, -R4 ;  /* 0x000000ffff049224 */ /* 0x000fca00078e0a04 */
[----:B------:R-:W-:-:S04]  /*40d0*/  SEL R4, R25, R4, !P2 ;  /* 0x0000000419047207 */ /* 0x000fc80005000000 */
[----:B------:R-:W-:Y:S01]  /*40e0*/  LEA R22, R4, UR6, 0x2 ;  /* 0x0000000604167c11 */ /* 0x000fe2000f8e10ff */
[----:B------:R-:W-:-:S04]  /*40f0*/  IMAD.WIDE.U32 R4, R27, 0x4, R2 ;  /* 0x000000041b047825 */ /* 0x000fc800078e0002 */
[----:B------:R-:W0:Y:S01]  /*4100*/  LDS R23, [R22] ;  /* 0x0000000016177984 */ /* 0x000e220000000800 */
[----:B------:R-:W-:-:S03]  /*4110*/  VIADD R27, R27, 0x1 ;  /* 0x000000011b1b7836 */ /* 0x000fc60000000000 */
[----:B0-----:R4:W-:Y:S01]  /*4120*/  STG.E desc[UR10][R4.64], R23 ;  /* 0x0000001704007986 */ /* 0x0019e2000c10190a */
[----:B------:R-:W-:Y:S05]  /*4130*/  @!P0 BRA `(.L_x_41) ;  /* 0xfffffffc00a88947 */ /* 0x000fea000383ffff */
.L_x_40:
[----:B------:R-:W-:Y:S05]  /*4140*/  BSYNC.RECONVERGENT B2 ;  /* 0x0000000000027941 */ /* 0x000fea0003800200 */
.L_x_33:
[----:B--2-4-:R-:W2:Y:S01]  /*4150*/  LDC R5, c[0x0][0x3a0] ;  /* 0x0000e800ff057b82 */ /* 0x014ea20000000800 */
[C---:B------:R-:W-:Y:S01]  /*4160*/  ISETP.GE.AND P0, PT, R12.reuse, R11, PT ;  /* 0x0000000b0c00720c */ /* 0x040fe20003f06270 */
[----:B------:R-:W-:Y:S01]  /*4170*/  UIADD3 UR4, UPT, UPT, UR4, 0x1, URZ ;  /* 0x0000000104047890 */ /* 0x000fe2000fffe0ff */
[C---:B------:R-:W-:Y:S02]  /*4180*/  ISETP.GE.AND P1, PT, R12.reuse, R10, PT ;  /* 0x0000000a0c00720c */ /* 0x040fe40003f26270 */
[----:B--2---:R-:W-:-:S04]  /*4190*/  VIMNMX R5, PT, PT, R12, R5, PT ;  /* 0x000000050c057248 */ /* 0x004fc80003fe0100 */
[-C--:B------:R-:W-:Y:S01]  /*41a0*/  VIMNMX R4, PT, PT, R10, R5.reuse, PT ;  /* 0x000000050a047248 */ /* 0x080fe20003fe0100 */
[----:B------:R-:W-:Y:S01]  /*41b0*/  IMAD.IADD R23, R5, 0x1, -R10 ;  /* 0x0000000105177824 */ /* 0x000fe200078e0a0a */
[----:B------:R-:W-:-:S03]  /*41c0*/  IADD3 R21, PT, PT, -R11, R5, RZ ;  /* 0x000000050b157210 */ /* 0x000fc60007ffe1ff */
[----:B---3--:R-:W-:Y:S01]  /*41d0*/  IMAD.IADD R25, R5, 0x1, -R4 ;  /* 0x0000000105197824 */ /* 0x008fe200078e0a04 */
[----:B------:R-:W-:Y:S02]  /*41e0*/  SEL R21, R21, RZ, P0 ;  /* 0x000000ff15157207 */ /* 0x000fe40000000000 */
[----:B------:R-:W-:-:S07]  /*41f0*/  SEL R23, R23, RZ, P1 ;  /* 0x000000ff17177207 */ /* 0x000fce0000800000 */
.L_x_44:
[C---:B------:R-:W-:Y:S01]  /*4200*/  ISETP.GE.AND P0, PT, R25.reuse, R11, PT ;  /* 0x0000000b1900720c */ /* 0x040fe20003f06270 */
[C---:B------:R-:W-:Y:S02]  /*4210*/  IMAD.IADD R29, R4.reuse, 0x1, R15 ;  /* 0x00000001041d7824 */ /* 0x040fe400078e020f */
[----:B------:R-:W-:Y:S01]  /*4220*/  IMAD.IADD R24, R25, 0x1, R16 ;  /* 0x0000000119187824 */ /* 0x000fe200078e0210 */
[----:B------:R-:W-:Y:S01]  /*4230*/  ISETP.LT.OR P0, PT, R4, 0x1, P0 ;  /* 0x000000010400780c */ /* 0x000fe20000701670 */
[----:B------:R-:W-:Y:S02]  /*4240*/  IMAD.MOV.U32 R22, RZ, RZ, R4 ;  /* 0x000000ffff167224 */ /* 0x000fe400078e0004 */
[----:B------:R-:W-:-:S10]  /*4250*/  IMAD.MOV.U32 R12, RZ, RZ, R25 ;  /* 0x000000ffff0c7224 */ /* 0x000fd400078e0019 */
[----:B------:R-:W-:Y:S05]  /*4260*/  @P0 BRA `(.L_x_42) ;  /* 0x0000000000c80947 */ /* 0x000fea0003800000 */
[----:B------:R-:W2:Y:S01]  /*4270*/  LDC R26, c[0x0][0x3a0] ;  /* 0x0000e800ff1a7b82 */ /* 0x000ea20000000800 */
[----:B------:R-:W-:Y:S01]  /*4280*/  VIADD R28, R29, 0xffffffff ;  /* 0xffffffff1d1c7836 */ /* 0x000fe20000000000 */
[----:B------:R-:W-:Y:S02]  /*4290*/  ISETP.GE.AND P3, PT, R24, RZ, PT ;  /* 0x000000ff1800720c */ /* 0x000fe40003f66270 */
[----:B--2---:R-:W-:-:S04]  /*42a0*/  IABS R27, R26 ;  /* 0x0000001a001b7213 */ /* 0x004fc80000000000 */
[----:B------:R-:W2:Y:S08]  /*42b0*/  I2F.RP R30, R27 ;  /* 0x0000001b001e7306 */ /* 0x000eb00000209400 */
[----:B--2---:R-:W0:Y:S02]  /*42c0*/  MUFU.RCP R30, R30 ;  /* 0x0000001e001e7308 */ /* 0x004e240000001000 */
[----:B01----:R-:W-:Y:S01]  /*42d0*/  VIADD R2, R30, 0xffffffe ;  /* 0x0ffffffe1e027836 */ /* 0x003fe20000000000 */
[----:B------:R-:W-:-:S05]  /*42e0*/  IABS R30, R28 ;  /* 0x0000001c001e7213 */ /* 0x000fca0000000000 */
[----:B------:R0:W1:Y:S02]  /*42f0*/  F2I.FTZ.U32.TRUNC.NTZ R3, R2 ;  /* 0x0000000200037305 */ /* 0x000064000021f000 */
[----:B0-----:R-:W-:Y:S01]  /*4300*/  MOV R2, RZ ;  /* 0x000000ff00027202 */ /* 0x001fe20000000f00 */
        /* <DEDUP_REMOVED lines=9> */
[C---:B------:R-:W-:Y:S01]  /*43a0*/  IMAD R30, R27.reuse, R3, R32 ;  /* 0x000000031b1e7224 */ /* 0x040fe200078e0220 */
[----:B------:R-:W-:Y:S01]  /*43b0*/  LOP3.LUT R3, RZ, R26, RZ, 0x33, !PT ;  /* 0x0000001aff037212 */ /* 0x000fe200078e33ff */
[----:B------:R-:W0:Y:S01]  /*43c0*/  S2R R32, SR_CgaCtaId ;  /* 0x0000000000207919 */ /* 0x000e220000008800 */
        /* <DEDUP_REMOVED lines=10> */
[----:B------:R-:W-:Y:S01]  /*4470*/  MOV R27, 0x400 ;  /* 0x00000400001b7802 */ /* 0x000fe20000000f00 */
[----:B------:R-:W-:Y:S02]  /*4480*/  @!P1 IMAD.MOV R2, RZ, RZ, -R2 ;  /* 0x000000ffff029224 */ /* 0x000fe400078e0a02 */
[----:B------:R-:W-:Y:S01]  /*4490*/  @!P3 IMAD.MOV R30, RZ, RZ, -R30 ;  /* 0x000000ffff1eb224 */ /* 0x000fe200078e0a1e */
[----:B0-----:R-:W-:Y:S02]  /*44a0*/  LEA R27, R32, R27, 0x18 ;  /* 0x0000001b201b7211 */ /* 0x001fe400078ec0ff */
[C---:B------:R-:W-:Y:S02]  /*44b0*/  SEL R2, R3.reuse, R2, !P0 ;  /* 0x0000000203027207 */ /* 0x040fe40004000000 */
[----:B------:R-:W-:-:S03]  /*44c0*/  SEL R30, R3, R30, !P0 ;  /* 0x0000001e031e7207 */ /* 0x000fc60004000000 */
[----:B------:R-:W-:Y:S01]  /*44d0*/  IMAD R2, R2, 0x4, R27 ;  /* 0x0000000402027824 */ /* 0x000fe200078e021b */
[----:B------:R-:W-:-:S04]  /*44e0*/  LEA R30, R30, UR6, 0x2 ;  /* 0x000000061e1e7c11 */ /* 0x000fc8000f8e10ff */
[----:B------:R-:W-:Y:S04]  /*44f0*/  LDS R3, [R2] ;  /* 0x0000000002037984 */ /* 0x000fe80000000800 */
[----:B------:R-:W0:Y:S02]  /*4500*/  LDS R30, [R30] ;  /* 0x000000001e1e7984 */ /* 0x000e240000000800 */
[----:B0-----:R-:W-:-:S13]  /*4510*/  ISETP.GE.AND P1, PT, R3, R30, PT ;  /* 0x0000001e0300720c */ /* 0x001fda0003f26270 */
[----:B------:R-:W-:Y:S01]  /*4520*/  @P1 IADD3 R3, PT, PT, R4, 0x1, -R21 ;  /* 0x0000000104031810 */ /* 0x000fe20007ffe815 */
[----:B------:R-:W-:Y:S01]  /*4530*/  @P1 IMAD.MOV.U32 R23, RZ, RZ, R12 ;  /* 0x000000ffff171224 */ /* 0x000fe200078e000c */
[----:B------:R-:W-:Y:S02]  /*4540*/  @P1 PLOP3.LUT P0, PT, PT, PT, PT, 0x8, 0x80 ;  /* 0x000000000080181c */ /* 0x000fe40003f0e170 */
[----:B------:R-:W-:-:S04]  /*4550*/  @P1 SHF.R.S32.HI R3, RZ, 0x1, R3 ;  /* 0x00000001ff031819 */ /* 0x000fc80000011403 */
[----:B------:R-:W-:Y:S01]  /*4560*/  @P1 IADD3 R25, PT, PT, R25, R3, RZ ;  /* 0x0000000319191210 */ /* 0x000fe20007ffe0ff */
[----:B------:R-:W-:Y:S01]  /*4570*/  @P1 IMAD.IADD R4, R4, 0x1, -R3 ;  /* 0x0000000104041824 */ /* 0x000fe200078e0a03 */
[----:B------:R-:W-:Y:S06]  /*4580*/  @P1 BRA `(.L_x_43) ;  /* 0x0000000000dc1947 */ /* 0x000fec0003800000 */
.L_x_42:
[----:B------:R-:W-:Y:S02]  /*4590*/  ISETP.GE.AND P1, PT, R4, R10, PT ;  /* 0x0000000a0400720c */ /* 0x000fe40003f26270 */
[----:B------:R-:W-:Y:S02]  /*45a0*/  PLOP3.LUT P0, PT, PT, PT, PT, 0x80, 0x8 ;  /* 0x000000000008781c */ /* 0x000fe40003f0f070 */
[----:B------:R-:W-:-:S13]  /*45b0*/  ISETP.LT.OR P1, PT, R25, 0x1, P1 ;  /* 0x000000011900780c */ /* 0x000fda0000f21670 */
        /* <DEDUP_REMOVED lines=21> */
[----:B------:R-:W0:Y:S02]  /*4710*/  S2R R25, SR_CgaCtaId ;  /* 0x0000000000197919 */ /* 0x000e240000008800 */
[C---:B------:R-:W-:Y:S02]  /*4720*/  ISETP.GT.U32.AND P1, PT, R27.reuse, R2, PT ;  /* 0x000000021b00720c */ /* 0x040fe40003f24070 */
[----:B------:R-:W-:-:S11]  /*4730*/  ISETP.GT.U32.AND P2, PT, R27, R3, PT ;  /* 0x000000031b00720c */ /* 0x000fd60003f44070 */
[----:B------:R-:W-:Y:S02]  /*4740*/  @!P1 IMAD.IADD R2, R2, 0x1, -R27 ;  /* 0x0000000102029824 */ /* 0x000fe400078e0a1b */
[----:B------:R-:W-:Y:S02]  /*4750*/  @!P2 IADD3 R3, PT, PT, R3, -R27, RZ ;  /* 0x8000001b0303a210 */ /* 0x000fe40007ffe0ff */
[----:B------:R-:W-:Y:S02]  /*4760*/  ISETP.GE.AND P2, PT, R24, RZ, PT ;  /* 0x000000ff1800720c */ /* 0x000fe40003f46270 */
[C---:B------:R-:W-:Y:S02]  /*4770*/  ISETP.GT.U32.AND P3, PT, R27.reuse, R3, PT ;  /* 0x000000031b00720c */ /* 0x040fe40003f64070 */
[----:B------:R-:W-:Y:S02]  /*4780*/  ISETP.GT.U32.AND P1, PT, R27, R2, PT ;  /* 0x000000021b00720c */ /* 0x000fe40003f24070 */
[----:B------:R-:W-:-:S04]  /*4790*/  MOV R24, 0x400 ;  /* 0x0000040000187802 */ /* 0x000fc80000000f00 */
[----:B0-----:R-:W-:Y:S01]  /*47a0*/  LEA R24, R25, R24, 0x18 ;  /* 0x0000001819187211 */ /* 0x001fe200078ec0ff */
[----:B------:R-:W-:-:S04]  /*47b0*/  IMAD.MOV.U32 R25, RZ, RZ, R12 ;  /* 0x000000ffff197224 */ /* 0x000fc800078e000c */
[--C-:B------:R-:W-:Y:S02]  /*47c0*/  @!P3 IMAD.IADD R3, R3, 0x1, -R27.reuse ;  /* 0x000000010303b824 */ /* 0x100fe400078e0a1b */
[----:B------:R-:W-:Y:S01]  /*47d0*/  @!P1 IMAD.IADD R2, R2, 0x1, -R27 ;  /* 0x0000000102029824 */ /* 0x000fe200078e0a1b */
[----:B------:R-:W-:Y:S01]  /*47e0*/  ISETP.NE.AND P1, PT, R4, RZ, PT ;  /* 0x000000ff0400720c */ /* 0x000fe20003f25270 */
[----:B------:R-:W-:Y:S01]  /*47f0*/  @!P4 IMAD.MOV R3, RZ, RZ, -R3 ;  /* 0x000000ffff03c224 */ /* 0x000fe200078e0a03 */
[----:B------:R-:W-:Y:S01]  /*4800*/  LOP3.LUT R4, RZ, R4, RZ, 0x33, !PT ;  /* 0x00000004ff047212 */ /* 0x000fe200078e33ff */
[----:B------:R-:W-:-:S03]  /*4810*/  @!P2 IMAD.MOV R2, RZ, RZ, -R2 ;  /* 0x000000ffff02a224 */ /* 0x000fc600078e0a02 */
[C---:B------:R-:W-:Y:S02]  /*4820*/  SEL R3, R4.reuse, R3, !P1 ;  /* 0x0000000304037207 */ /* 0x040fe40004800000 */
[----:B------:R-:W-:Y:S01]  /*4830*/  SEL R2, R4, R2, !P1 ;  /* 0x0000000204027207 */ /* 0x000fe20004800000 */
[----:B------:R-:W-:Y:S02]  /*4840*/  IMAD.MOV.U32 R4, RZ, RZ, R22 ;  /* 0x000000ffff047224 */ /* 0x000fe400078e0016 */
[----:B------:R-:W-:Y:S01]  /*4850*/  IMAD R3, R3, 0x4, R24 ;  /* 0x0000000403037824 */ /* 0x000fe200078e0218 */
[----:B------:R-:W-:-:S05]  /*4860*/  LEA R2, R2, UR6, 0x2 ;  /* 0x0000000602027c11 */ /* 0x000fca000f8e10ff */
[----:B------:R-:W-:Y:S04]  /*4870*/  LDS R3, [R3] ;  /* 0x0000000003037984 */ /* 0x000fe80000000800 */
[----:B------:R-:W0:Y:S02]  /*4880*/  LDS R2, [R2] ;  /* 0x0000000002027984 */ /* 0x000e240000000800 */
[----:B0-----:R-:W-:-:S13]  /*4890*/  ISETP.GT.AND P1, PT, R2, R3, PT ;  /* 0x000000030200720c */ /* 0x001fda0003f24270 */
[----:B------:R-:W-:Y:S01]  /*48a0*/  @P1 IADD3 R24, PT, PT, R12, 0x1, -R23 ;  /* 0x000000010c181810 */ /* 0x000fe20007ffe817 */
[----:B------:R-:W-:Y:S01]  /*48b0*/  @P1 IMAD.MOV.U32 R21, RZ, RZ, R22 ;  /* 0x000000ffff151224 */ /* 0x000fe200078e0016 */
[----:B------:R-:W-:Y:S02]  /*48c0*/  @P1 PLOP3.LUT P0, PT, PT, PT, PT, 0x8, 0x80 ;  /* 0x000000000080181c */ /* 0x000fe40003f0e170 */
[----:B------:R-:W-:-:S04]  /*48d0*/  @P1 SHF.R.S32.HI R27, RZ, 0x1, R24 ;  /* 0x00000001ff1b1819 */ /* 0x000fc80000011418 */
[----:B------:R-:W-:Y:S01]  /*48e0*/  @P1 IADD3 R25, PT, PT, R12, -R27, RZ ;  /* 0x8000001b0c191210 */ /* 0x000fe20007ffe0ff */
[----:B------:R-:W-:-:S07]  /*48f0*/  @P1 IMAD.IADD R4, R22, 0x1, R27 ;  /* 0x0000000116041824 */ /* 0x000fce00078e021b */
.L_x_43:
[----:B------:R-:W-:Y:S05]  /*4900*/  @!P0 BRA `(.L_x_44) ;  /* 0xfffffff8003c8947 */ /* 0x000fea000383ffff */
[----:B------:R-:W2:Y:S01]  /*4910*/  LDC R22, c[0x0][0x3a0] ;  /* 0x0000e800ff167b82 */ /* 0x000ea20000000800 */
[C---:B------:R-:W-:Y:S02]  /*4920*/  IMAD.IADD R21, R4.reuse, 0x1, R15 ;  /* 0x0000000104157824 */ /* 0x040fe400078e020f */
[C---:B01----:R-:W-:Y:S02]  /*4930*/  IMAD.IADD R3, R5.reuse, 0x1, -R4 ;  /* 0x0000000105037824 */ /* 0x043fe400078e0a04 */
[----:B------:R-:W-:Y:S02]  /*4940*/  IMAD.IADD R14, R5, 0x1, R14 ;  /* 0x00000001050e7824 */ /* 0x000fe400078e020e */
[----:B------:R-:W-:Y:S02]  /*4950*/  IMAD.IADD R16, R3, 0x1, R16 ;  /* 0x0000000103107824 */ /* 0x000fe400078e0210 */
[----:B------:R-:W-:-:S03]  /*4960*/  IMAD.IADD R13, R4, 0x1, R13 ;  /* 0x00000001040d7824 */ /* 0x000fc600078e020d */
[----:B------:R-:W-:Y:S01]  /*4970*/  IABS R24, R16 ;  /* 0x0000001000187213 */ /* 0x000fe20000000000 */
[----:B------:R-:W-:Y:S01]  /*4980*/  BAR.SYNC.DEFER_BLOCKING 0x0 ;  /* 0x0000000000007b1d */ /* 0x000fe20000010000 */
[----:B------:R-:W-:Y:S02]  /*4990*/  ISETP.GE.AND P3, PT, R16, RZ, PT ;  /* 0x000000ff1000720c */ /* 0x000fe40003f66270 */
[-C--:B--2---:R-:W-:Y:S02]  /*49a0*/  IABS R23, R22.reuse ;  /* 0x0000001600177213 */ /* 0x084fe40000000000 */
[----:B------:R-:W-:Y:S02]  /*49b0*/  LOP3.LUT R5, RZ, R22, RZ, 0x33, !PT ;  /* 0x00000016ff057212 */ /* 0x000fe400078e33ff */
[----:B------:R-:W0:Y:S08]  /*49c0*/  I2F.RP R2, R23 ;  /* 0x0000001700027306 */ /* 0x000e300000209400 */
[----:B0-----:R-:W0:Y:S02]  /*49d0*/  MUFU.RCP R2, R2 ;  /* 0x0000000200027308 */ /* 0x001e240000001000 */
[----:B0-----:R-:W-:-:S06]  /*49e0*/  VIADD R10, R2, 0xffffffe ;  /* 0x0ffffffe020a7836 */ /* 0x001fcc0000000000 */
[----:B------:R0:W1:Y:S02]  /*49f0*/  F2I.FTZ.U32.TRUNC.NTZ R11, R10 ;  /* 0x0000000a000b7305 */ /* 0x000064000021f000 */
[----:B0-----:R-:W-:Y:S02]  /*4a00*/  IMAD.MOV.U32 R10, RZ, RZ, RZ ;  /* 0x000000ffff0a7224 */ /* 0x001fe400078e00ff */
[----:B-1----:R-:W-:-:S04]  /*4a10*/  IMAD.MOV R12, RZ, RZ, -R11 ;  /* 0x000000ffff0c7224 */ /* 0x002fc800078e0a0b */
[----:B------:R-:W-:Y:S01]  /*4a20*/  IMAD R15, R12, R23, RZ ;  /* 0x000000170c0f7224 */ /* 0x000fe200078e02ff */
[----:B------:R-:W-:-:S03]  /*4a30*/  IABS R12, R21 ;  /* 0x00000015000c7213 */ /* 0x000fc60000000000 */
[----:B------:R-:W-:-:S04]  /*4a40*/  IMAD.HI.U32 R15, R11, R15, R10 ;  /* 0x0000000f0b0f7227 */ /* 0x000fc800078e000a */
[----:B------:R-:W-:Y:S02]  /*4a50*/  IMAD.MOV.U32 R11, RZ, RZ, R12 ;  /* 0x000000ffff0b7224 */ /* 0x000fe400078e000c */
[----:B------:R-:W-:Y:S02]  /*4a60*/  IMAD.MOV.U32 R12, RZ, RZ, R24 ;  /* 0x000000ffff0c7224 */ /* 0x000fe400078e0018 */
[----:B------:R-:W-:-:S04]  /*4a70*/  IMAD.HI.U32 R2, R15, R11, RZ ;  /* 0x0000000b0f027227 */ /* 0x000fc800078e00ff */
[----:B------:R-:W-:Y:S02]  /*4a80*/  IMAD.MOV R2, RZ, RZ, -R2 ;  /* 0x000000ffff027224 */ /* 0x000fe400078e0a02 */
[----:B------:R-:W-:-:S04]  /*4a90*/  IMAD.HI.U32 R10, R15, R12, RZ ;  /* 0x0000000c0f0a7227 */ /* 0x000fc800078e00ff */
[----:B------:R-:W-:Y:S01]  /*4aa0*/  IMAD R2, R23, R2, R11 ;  /* 0x0000000217027224 */ /* 0x000fe200078e020b */
[----:B------:R-:W-:Y:S01]  /*4ab0*/  IADD3 R15, PT, PT, -R10, RZ, RZ ;  /* 0x000000ff0a0f7210 */ /* 0x000fe20007ffe1ff */
[----:B------:R-:W-:-:S03]  /*4ac0*/  IMAD.IADD R11, R14, 0x1, -R13 ;  /* 0x000000010e0b7824 */ /* 0x000fc600078e0a0d */
[C---:B------:R-:W-:Y:S01]  /*4ad0*/  ISETP.GT.U32.AND P0, PT, R23.reuse, R2, PT ;  /* 0x000000021700720c */ /* 0x040fe20003f04070 */
[----:B------:R-:W-:-:S05]  /*4ae0*/  IMAD R10, R23, R15, R12 ;  /* 0x0000000f170a7224 */ /* 0x000fca00078e020c */
[----:B------:R-:W-:-:S07]  /*4af0*/  ISETP.GT.U32.AND P1, PT, R23, R10, PT ;  /* 0x0000000a1700720c */ /* 0x000fce0003f24070 */
[----:B------:R-:W-:-:S05]  /*4b00*/  @!P0 IMAD.IADD R2, R2, 0x1, -R23 ;  /* 0x0000000102028824 */ /* 0x000fca00078e0a17 */
[----:B------:R-:W-:Y:S01]  /*4b10*/  ISETP.GT.U32.AND P0, PT, R23, R2, PT ;  /* 0x000000021700720c */ /* 0x000fe20003f04070 */
[----:B------:R-:W-:Y:S01]  /*4b20*/  @!P1 IMAD.IADD R10, R10, 0x1, -R23 ;  /* 0x000000010a0a9824 */ /* 0x000fe200078e0a17 */
[----:B------:R-:W-:-:S04]  /*4b30*/  ISETP.GE.AND P1, PT, R21, RZ, PT ;  /* 0x000000ff1500720c */ /* 0x000fc80003f26270 */
[----:B------:R-:W-:-:S07]  /*4b40*/  ISETP.GT.U32.AND P2, PT, R23, R10, PT ;  /* 0x0000000a1700720c */ /* 0x000fce0003f44070 */
[----:B------:R-:W-:Y:S01]  /*4b50*/  @!P0 IMAD.IADD R2, R2, 0x1, -R23 ;  /* 0x0000000102028824 */ /* 0x000fe200078e0a17 */
[----:B------:R-:W-:-:S03]  /*4b60*/  ISETP.NE.AND P0, PT, R19, UR4, PT ;  /* 0x0000000413007c0c */ /* 0x000fc6000bf05270 */
[----:B------:R-:W-:Y:S02]  /*4b70*/  @!P1 IMAD.MOV R2, RZ, RZ, -R2 ;  /* 0x000000ffff029224 */ /* 0x000fe400078e0a02 */
[----:B------:R-:W-:Y:S01]  /*4b80*/  @!P2 IMAD.IADD R10, R10, 0x1, -R23 ;  /* 0x000000010a0aa824 */ /* 0x000fe200078e0a17 */
[----:B------:R-:W-:-:S03]  /*4b90*/  ISETP.NE.AND P2, PT, R22, RZ, PT ;  /* 0x000000ff1600720c */ /* 0x000fc60003f45270 */
[----:B------:R-:W-:Y:S01]  /*4ba0*/  @!P3 IMAD.MOV R10, RZ, RZ, -R10 ;  /* 0x000000ffff0ab224 */ /* 0x000fe200078e0a0a */
[----:B------:R-:W-:-:S04]  /*4bb0*/  SEL R15, R5, R2, !P2 ;  /* 0x00000002050f7207 */ /* 0x000fc80005000000 */
[----:B------:R-:W-:Y:S01]  /*4bc0*/  SEL R16, R5, R10, !P2 ;  /* 0x0000000a05107207 */ /* 0x000fe20005000000 */
[----:B------:R-:W-:Y:S06]  /*4bd0*/  @P0 BRA `(.L_x_45) ;  /* 0xffffffc800700947 */ /* 0x000fec000383ffff */
[----:B------:R-:W-:Y:S05]  /*4be0*/  EXIT ;  /* 0x000000000000794d */ /* 0x000fea0003800000 */
        .weak           $__internal_0_$__cuda_sm20_div_rn_f64_full
        .type           $__internal_0_$__cuda_sm20_div_rn_f64_full,@function
        .size           $__internal_0_$__cuda_sm20_div_rn_f64_full,(.L_x_52 - $__internal_0_$__cuda_sm20_div_rn_f64_full)
$__internal_0_$__cuda_sm20_div_rn_f64_full:
[C---:B------:R-:W-:Y:S01]  /*4bf0*/  FSETP.GEU.AND P0, PT, |R11|.reuse, 1.469367938527859385e-39, PT ;  /* 0x001000000b00780b */ /* 0x040fe20003f0e200 */
[----:B------:R-:W-:Y:S01]  /*4c00*/  IMAD.MOV.U32 R22, RZ, RZ, 0x1 ;  /* 0x00000001ff167424 */ /* 0x000fe200078e00ff */
[C---:B------:R-:W-:Y:S01]  /*4c10*/  LOP3.LUT R2, R11.reuse, 0x800fffff, RZ, 0xc0, !PT ;  /* 0x800fffff0b027812 */ /* 0x040fe200078ec0ff */
[----:B------:R-:W-:Y:S01]  /*4c20*/  IMAD.MOV.U32 R17, RZ, RZ, 0x1ca00000 ;  /* 0x1ca00000ff117424 */ /* 0x000fe200078e00ff */
[----:B------:R-:W-:Y:S02]  /*4c30*/  LOP3.LUT R26, R11, 0x7ff00000, RZ, 0xc0, !PT ;  /* 0x7ff000000b1a7812 */ /* 0x000fe400078ec0ff */
[----:B------:R-:W-:Y:S02]  /*4c40*/  LOP3.LUT R3, R2, 0x3ff00000, RZ, 0xfc, !PT ;  /* 0x3ff0000002037812 */ /* 0x000fe400078efcff */
[----:B------:R-:W-:-:S05]  /*4c50*/  MOV R2, R10 ;  /* 0x0000000a00027202 */ /* 0x000fca0000000f00 */
[----:B------:R-:W-:-:S06]  /*4c60*/  @!P0 DMUL R2, R10, 8.98846567431157953865e+307 ;  /* 0x7fe000000a028828 */ /* 0x000fcc0000000000 */
[----:B------:R-:W0:Y:S02]  /*4c70*/  MUFU.RCP64H R23, R3 ;  /* 0x0000000300177308 */ /* 0x000e240000001800 */
[----:B0-----:R-:W-:-:S08]  /*4c80*/  DFMA R12, R22, -R2, 1 ;  /* 0x3ff00000160c742b */ /* 0x001fd00000000802 */
[----:B------:R-:W-:-:S08]  /*4c90*/  DFMA R12, R12, R12, R12 ;  /* 0x0000000c0c0c722b */ /* 0x000fd0000000000c */
[----:B------:R-:W-:Y:S01]  /*4ca0*/  DFMA R22, R22, R12, R22 ;  /* 0x0000000c1616722b */ /* 0x000fe20000000016 */
[----:B------:R-:W-:Y:S02]  /*4cb0*/  IMAD.MOV.U32 R13, RZ, RZ, R15 ;  /* 0x000000ffff0d7224 */ /* 0x000fe400078e000f */
[----:B------:R-:W-:-:S03]  /*4cc0*/  IMAD.MOV.U32 R12, RZ, RZ, R14 ;  /* 0x000000ffff0c7224 */ /* 0x000fc600078e000e */
[----:B------:R-:W-:Y:S02]  /*4cd0*/  LOP3.LUT R19, R13, 0x7ff00000, RZ, 0xc0, !PT ;  /* 0x7ff000000d137812 */ /* 0x000fe400078ec0ff */
[----:B------:R-:W-:Y:S01]  /*4ce0*/  DFMA R24, R22, -R2, 1 ;  /* 0x3ff000001618742b */ /* 0x000fe20000000802 */
[----:B------:R-:W-:Y:S01]  /*4cf0*/  IMAD.MOV.U32 R14, RZ, RZ, R12 ;  /* 0x000000ffff0e7224 */ /* 0x000fe200078e000c */
[----:B------:R-:W-:Y:S01]  /*4d00*/  ISETP.GE.U32.AND P1, PT, R19, R26, PT ;  /* 0x0000001a1300720c */ /* 0x000fe20003f26070 */
[----:B------:R-:W-:-:S03]  /*4d10*/  IMAD.MOV.U32 R28, RZ, RZ, R19 ;  /* 0x000000ffff1c7224 */ /* 0x000fc600078e0013 */
[----:B------:R-:W-:Y:S02]  /*4d20*/  SEL R15, R17, 0x63400000, !P1 ;  /* 0x63400000110f7807 */ /* 0x000fe40004800000 */
[----:B------:R-:W-:Y:S01]  /*4d30*/  DFMA R22, R22, R24, R22 ;  /* 0x000000181616722b */ /* 0x000fe20000000016 */
[----:B------:R-:W-:Y:S02]  /*4d40*/  FSETP.GEU.AND P1, PT, |R13|, 1.469367938527859385e-39, PT ;  /* 0x001000000d00780b */ /* 0x000fe40003f2e200 */
[----:B------:R-:W-:-:S11]  /*4d50*/  LOP3.LUT R15, R15, 0x800fffff, R13, 0xf8, !PT ;  /* 0x800fffff0f0f7812 */ /* 0x000fd600078ef80d */
[----:B------:R-:W-:Y:S05]  /*4d60*/  @P1 BRA `(.L_x_46) ;  /* 0x0000000000201947 */ /* 0x000fea0003800000 */
[----:B------:R-:W-:-:S04]  /*4d70*/  LOP3.LUT R24, R11, 0x7ff00000, RZ, 0xc0, !PT ;  /* 0x7ff000000b187812 */ /* 0x000fc800078ec0ff */
[----:B------:R-:W-:Y:S01]  /*4d80*/  ISETP.GE.U32.AND P1, PT, R19, R24, PT ;  /* 0x000000181300720c */ /* 0x000fe20003f26070 */
[----:B------:R-:W-:-:S03]  /*4d90*/  IMAD.MOV.U32 R24, RZ, RZ, RZ ;  /* 0x000000ffff187224 */ /* 0x000fc600078e00ff */
[----:B------:R-:W-:-:S04]  /*4da0*/  SEL R21, R17, 0x63400000, !P1 ;  /* 0x6340000011157807 */ /* 0x000fc80004800000 */
[----:B------:R-:W-:-:S04]  /*4db0*/  LOP3.LUT R21, R21, 0x80000000, R13, 0xf8, !PT ;  /* 0x8000000015157812 */ /* 0x000fc800078ef80d */
[----:B------:R-:W-:-:S06]  /*4dc0*/  LOP3.LUT R25, R21, 0x100000, RZ, 0xfc, !PT ;  /* 0x0010000015197812 */ /* 0x000fcc00078efcff */
[----:B------:R-:W-:-:S10]  /*4dd0*/  DFMA R14, R14, 2, -R24 ;  /* 0x400000000e0e782b */ /* 0x000fd40000000818 */
[----:B------:R-:W-:-:S07]  /*4de0*/  LOP3.LUT R28, R15, 0x7ff00000, RZ, 0xc0, !PT ;  /* 0x7ff000000f1c7812 */ /* 0x000fce00078ec0ff */
.L_x_46:
[----:B------:R-:W-:Y:S01]  /*4df0*/  IMAD.MOV.U32 R21, RZ, RZ, R26 ;  /* 0x000000ffff157224 */ /* 0x000fe200078e001a */
[----:B------:R-:W-:Y:S01]  /*4e00*/  @!P0 LOP3.LUT R21, R3, 0x7ff00000, RZ, 0xc0, !PT ;  /* 0x7ff0000003158812 */ /* 0x000fe200078ec0ff */
[----:B------:R-:W-:Y:S01]  /*4e10*/  VIADD R29, R28, 0xffffffff ;  /* 0xffffffff1c1d7836 */ /* 0x000fe20000000000 */
[----:B------:R-:W-:Y:S02]  /*4e20*/  DMUL R24, R22, R14 ;  /* 0x0000000e16187228 */ /* 0x000fe40000000000 */
[----:B------:R-:W-:Y:S02]  /*4e30*/  IADD3 R30, PT, PT, R21, -0x1, RZ ;  /* 0xffffffff151e7810 */ /* 0x000fe40007ffe0ff */
[----:B------:R-:W-:-:S04]  /*4e40*/  ISETP.GT.U32.AND P0, PT, R29, 0x7feffffe, PT ;  /* 0x7feffffe1d00780c */ /* 0x000fc80003f04070 */
[----:B------:R-:W-:Y:S01]  /*4e50*/  ISETP.GT.U32.OR P0, PT, R30, 0x7feffffe, P0 ;  /* 0x7feffffe1e00780c */ /* 0x000fe20000704470 */
[----:B------:R-:W-:-:S08]  /*4e60*/  DFMA R26, R24, -R2, R14 ;  /* 0x80000002181a722b */ /* 0x000fd0000000000e */
[----:B------:R-:W-:-:S04]  /*4e70*/  DFMA R22, R22, R26, R24 ;  /* 0x0000001a1616722b */ /* 0x000fc80000000018 */
[----:B------:R-:W-:Y:S07]  /*4e80*/  @P0 BRA `(.L_x_47) ;  /* 0x00000000006c0947 */ /* 0x000fee0003800000 */
[----:B------:R-:W-:-:S04]  /*4e90*/  LOP3.LUT R24, R11, 0x7ff00000, RZ, 0xc0, !PT ;  /* 0x7ff000000b187812 */ /* 0x000fc800078ec0ff */
[CC--:B------:R-:W-:Y:S02]  /*4ea0*/  VIADDMNMX R12, R19.reuse, -R24.reuse, 0xb9600000, !PT ;  /* 0xb9600000130c7446 */ /* 0x0c0fe40007800918 */
[----:B------:R-:W-:Y:S02]  /*4eb0*/  ISETP.GE.U32.AND P0, PT, R19, R24, PT ;  /* 0x000000181300720c */ /* 0x000fe40003f06070 */
[----:B------:R-:W-:Y:S02]  /*4ec0*/  VIMNMX R12, PT, PT, R12, 0x46a00000, PT ;  /* 0x46a000000c0c7848 */ /* 0x000fe40003fe0100 */
[----:B------:R-:W-:-:S05]  /*4ed0*/  SEL R17, R17, 0x63400000, !P0 ;  /* 0x6340000011117807 */ /* 0x000fca0004000000 */
[----:B------:R-:W-:Y:S02]  /*4ee0*/  IMAD.IADD R17, R12, 0x1, -R17 ;  /* 0x000000010c117824 */ /* 0x000fe400078e0a11 */
[----:B------:R-:W-:Y:S02]  /*4ef0*/  IMAD.MOV.U32 R12, RZ, RZ, RZ ;  /* 0x000000ffff0c7224 */ /* 0x000fe400078e00ff */
[----:B------:R-:W-:-:S06]  /*4f00*/  VIADD R13, R17, 0x7fe00000 ;  /* 0x7fe00000110d7836 */ /* 0x000fcc0000000000 */
[----:B------:R-:W-:-:S10]  /*4f10*/  DMUL R24, R22, R12 ;  /* 0x0000000c16187228 */ /* 0x000fd40000000000 */
[----:B------:R-:W-:-:S13]  /*4f20*/  FSETP.GTU.AND P0, PT, |R25|, 1.469367938527859385e-39, PT ;  /* 0x001000001900780b */ /* 0x000fda0003f0c200 */
[----:B------:R-:W-:Y:S05]  /*4f30*/  @P0 BRA `(.L_x_48) ;  /* 0x0000000000940947 */ /* 0x000fea0003800000 */
[----:B------:R-:W-:Y:S01]  /*4f40*/  DFMA R2, R22, -R2, R14 ;  /* 0x800000021602722b */ /* 0x000fe2000000000e */
[----:B------:R-:W-:-:S09]  /*4f50*/  IMAD.MOV.U32 R12, RZ, RZ, RZ ;  /* 0x000000ffff0c7224 */ /* 0x000fd200078e00ff */
[C---:B------:R-:W-:Y:S02]  /*4f60*/  FSETP.NEU.AND P0, PT, R3.reuse, RZ, PT ;  /* 0x000000ff0300720b */ /* 0x040fe40003f0d000 */
[----:B------:R-:W-:-:S04]  /*4f70*/  LOP3.LUT R11, R3, 0x80000000, R11, 0x48, !PT ;  /* 0x80000000030b7812 */ /* 0x000fc800078e480b */
[----:B------:R-:W-:-:S07]  /*4f80*/  LOP3.LUT R13, R11, R13, RZ, 0xfc, !PT ;  /* 0x0000000d0b0d7212 */ /* 0x000fce00078efcff */
[----:B------:R-:W-:Y:S05]  /*4f90*/  @!P0 BRA `(.L_x_48) ;  /* 0x00000000007c8947 */ /* 0x000fea0003800000 */
[----:B------:R-:W-:Y:S01]  /*4fa0*/  IMAD.MOV R3, RZ, RZ, -R17 ;  /* 0x000000ffff037224 */ /* 0x000fe200078e0a11 */
[----:B------:R-:W-:Y:S01]  /*4fb0*/  DMUL.RP R12, R22, R12 ;  /* 0x0000000c160c7228 */ /* 0x000fe20000008000 */
[----:B------:R-:W-:-:S06]  /*4fc0*/  IMAD.MOV.U32 R2, RZ, RZ, RZ ;  /* 0x000000ffff027224 */ /* 0x000fcc00078e00ff */
[----:B------:R-:W-:-:S03]  /*4fd0*/  DFMA R2, R24, -R2, R22 ;  /* 0x800000021802722b */ /* 0x000fc60000000016 */
[----:B------:R-:W-:-:S03]  /*4fe0*/  LOP3.LUT R11, R13, R11, RZ, 0x3c, !PT ;  /* 0x0000000b0d0b7212 */ /* 0x000fc600078e3cff */
[----:B------:R-:W-:-:S04]  /*4ff0*/  IADD3 R2, PT, PT, -R17, -0x43300000, RZ ;  /* 0xbcd0000011027810 */ /* 0x000fc80007ffe1ff */
[----:B------:R-:W-:-:S04]  /*5000*/  FSETP.NEU.AND P0, PT, |R3|, R2, PT ;  /* 0x000000020300720b */ /* 0x000fc80003f0d200 */
[----:B------:R-:W-:Y:S02]  /*5010*/  FSEL R24, R12, R24, !P0 ;  /* 0x000000180c187208 */ /* 0x000fe40004000000 */
[----:B------:R-:W-:Y:S01]  /*5020*/  FSEL R25, R11, R25, !P0 ;  /* 0x000000190b197208 */ /* 0x000fe20004000000 */
[----:B------:R-:W-:Y:S06]  /*5030*/  BRA `(.L_x_48) ;  /* 0x0000000000547947 */ /* 0x000fec0003800000 */
.L_x_47:
[----:B------:R-:W-:-:S14]  /*5040*/  DSETP.NAN.AND P0, PT, R12, R12, PT ;  /* 0x0000000c0c00722a */ /* 0x000fdc0003f08000 */
[----:B------:R-:W-:Y:S05]  /*5050*/  @P0 BRA `(.L_x_49) ;  /* 0x0000000000440947 */ /* 0x000fea0003800000 */
[----:B------:R-:W-:-:S14]  /*5060*/  DSETP.NAN.AND P0, PT, R10, R10, PT ;  /* 0x0000000a0a00722a */ /* 0x000fdc0003f08000 */
[----:B------:R-:W-:Y:S05]  /*5070*/  @P0 BRA `(.L_x_50) ;  /* 0x0000000000300947 */ /* 0x000fea0003800000 */
[----:B------:R-:W-:Y:S01]  /*5080*/  ISETP.NE.AND P0, PT, R28, R21, PT ;  /* 0x000000151c00720c */ /* 0x000fe20003f05270 */
[----:B------:R-:W-:Y:S02]  /*5090*/  IMAD.MOV.U32 R24, RZ, RZ, 0x0 ;  /* 0x00000000ff187424 */ /* 0x000fe400078e00ff */
[----:B------:R-:W-:-:S10]  /*50a0*/  IMAD.MOV.U32 R25, RZ, RZ, -0x80000 ;  /* 0xfff80000ff197424 */ /* 0x000fd400078e00ff */
[----:B------:R-:W-:Y:S05]  /*50b0*/  @!P0 BRA `(.L_x_48) ;  /* 0x0000000000348947 */ /* 0x000fea0003800000 */
[----:B------:R-:W-:Y:S02]  /*50c0*/  ISETP.NE.AND P0, PT, R28, 0x7ff00000, PT ;  /* 0x7ff000001c00780c */ /* 0x000fe40003f05270 */
[----:B------:R-:W-:Y:S02]  /*50d0*/  LOP3.LUT R25, R13, 0x80000000, R11, 0x48, !PT ;  /* 0x800000000d197812 */ /* 0x000fe400078e480b */
[----:B------:R-:W-:-:S13]  /*50e0*/  ISETP.EQ.OR P0, PT, R21, RZ, !P0 ;  /* 0x000000ff1500720c */ /* 0x000fda0004702670 */
[----:B------:R-:W-:Y:S02]  /*50f0*/  @P0 LOP3.LUT R2, R25, 0x7ff00000, RZ, 0xfc, !PT ;  /* 0x7ff0000019020812 */ /* 0x000fe400078efcff */
[----:B------:R-:W-:Y:S01]  /*5100*/  @!P0 MOV R24, RZ ;  /* 0x000000ff00188202 */ /* 0x000fe20000000f00 */
[----:B------:R-:W-:Y:S02]  /*5110*/  @P0 IMAD.MOV.U32 R24, RZ, RZ, RZ ;  /* 0x000000ffff180224 */ /* 0x000fe400078e00ff */
[----:B------:R-:W-:Y:S01]  /*5120*/  @P0 IMAD.MOV.U32 R25, RZ, RZ, R2 ;  /* 0x000000ffff190224 */ /* 0x000fe200078e0002 */
[----:B------:R-:W-:Y:S06]  /*5130*/  BRA `(.L_x_48) ;  /* 0x0000000000147947 */ /* 0x000fec0003800000 */
.L_x_50:
[----:B------:R-:W-:Y:S01]  /*5140*/  LOP3.LUT R25, R11, 0x80000, RZ, 0xfc, !PT ;  /* 0x000800000b197812 */ /* 0x000fe200078efcff */
[----:B------:R-:W-:Y:S01]  /*5150*/  IMAD.MOV.U32 R24, RZ, RZ, R10 ;  /* 0x000000ffff187224 */ /* 0x000fe200078e000a */
[----:B------:R-:W-:Y:S06]  /*5160*/  BRA `(.L_x_48) ;  /* 0x0000000000087947 */ /* 0x000fec0003800000 */
.L_x_49:
[----:B------:R-:W-:Y:S01]  /*5170*/  LOP3.LUT R25, R13, 0x80000, RZ, 0xfc, !PT ;  /* 0x000800000d197812 */ /* 0x000fe200078efcff */
[----:B------:R-:W-:-:S07]  /*5180*/  IMAD.MOV.U32 R24, RZ, RZ, R12 ;  /* 0x000000ffff187224 */ /* 0x000fce00078e000c */
.L_x_48:
[----:B------:R-:W-:Y:S02]  /*5190*/  IMAD.MOV.U32 R17, RZ, RZ, 0x0 ;  /* 0x00000000ff117424 */ /* 0x000fe400078e00ff */
[----:B------:R-:W-:Y:S02]  /*51a0*/  IMAD.MOV.U32 R2, RZ, RZ, R24 ;  /* 0x000000ffff027224 */ /* 0x000fe400078e0018 */
[----:B------:R-:W-:Y:S01]  /*51b0*/  IMAD.MOV.U32 R3, RZ, RZ, R25 ;  /* 0x000000ffff037224 */ /* 0x000fe200078e0019 */
[----:B------:R-:W-:Y:S06]  /*51c0*/  RET.REL.NODEC R16 `(_Z24circular_tiled_merge_gpuPiS_S_iii) ;  /* 0xffffffac108c7950 */ /* 0x000fec0003c3ffff */
.L_x_51:
[----:B------:R-:W-:-:S00]  /*51d0*/  BRA `(.L_x_51) ;  /* 0xfffffffc00fc7947 */ /* 0x000fc0000383ffff */
[----:B------:R-:W-:-:S00]  /*51e0*/  NOP ;  /* 0x0000000000007918 */ /* 0x000fc00000000000 */
        /* <DEDUP_REMOVED lines=9> */
.L_x_52:


//--------------------- .nv.shared._Z24circular_tiled_merge_gpuPiS_S_iii --------------------------
	.section	.nv.shared._Z24circular_tiled_merge_gpuPiS_S_iii,"aw",@nobits
	.sectionflags	@""
	.align	16
	.zero		1024


//--------------------- .nv.shared.reserved.0     --------------------------
	.section	.nv.shared.reserved.0,"aw",@nobits
	.weak		__nv_reservedSMEM_offset_0_alias
	.size		__nv_reservedSMEM_offset_0_alias, 0, 64
	.other		__nv_reservedSMEM_offset_0_alias,@"STO_CUDA_RESERVED_SHARED STV_DEFAULT"
__nv_reservedSMEM_offset_0_alias:
	.zero		0
	.zero		64


//--------------------- .nv.constant0._Z24circular_tiled_merge_gpuPiS_S_iii --------------------------
	.section	.nv.constant0._Z24circular_tiled_merge_gpuPiS_S_iii,"a",@progbits
	.sectionflags	@""
	.align	4
.nv.constant0._Z24circular_tiled_merge_gpuPiS_S_iii:
	.zero		932


//--------------------- SYMBOLS --------------------------

	.type		.nv.reservedSmem.offset0,@object
	.size		.nv.reservedSmem.offset0,0x4
	.type		.nv.reservedSmem.cap,@object
	.size		.nv.reservedSmem.cap,0x4
